//
// Generated by NVIDIA NVVM Compiler
//
// Compiler Build ID: CL-36424714
// Cuda compilation tools, release 13.0, V13.0.88
// Based on NVVM 20.0.0
//

.version 9.0
.target sm_100
.address_size 64

	// .globl	_Z27harmonic_sum_kernel_genericPfS_iii

.visible .entry _Z27harmonic_sum_kernel_genericPfS_iii(
	.param .u64 .ptr .align 1 _Z27harmonic_sum_kernel_genericPfS_iii_param_0,
	.param .u64 .ptr .align 1 _Z27harmonic_sum_kernel_genericPfS_iii_param_1,
	.param .u32 _Z27harmonic_sum_kernel_genericPfS_iii_param_2,
	.param .u32 _Z27harmonic_sum_kernel_genericPfS_iii_param_3,
	.param .u32 _Z27harmonic_sum_kernel_genericPfS_iii_param_4
)
{
	.reg .pred 	%p<11>;
	.reg .b32 	%r<150>;
	.reg .b32 	%f<75>;
	.reg .b64 	%rd<66>;

	ld.param.u64 	%rd4, [_Z27harmonic_sum_kernel_genericPfS_iii_param_0];
	ld.param.u64 	%rd3, [_Z27harmonic_sum_kernel_genericPfS_iii_param_1];
	ld.param.u32 	%r73, [_Z27harmonic_sum_kernel_genericPfS_iii_param_2];
	ld.param.u32 	%r75, [_Z27harmonic_sum_kernel_genericPfS_iii_param_3];
	ld.param.u32 	%r74, [_Z27harmonic_sum_kernel_genericPfS_iii_param_4];
	cvta.to.global.u64 	%rd1, %rd4;
	mov.u32 	%r76, %ctaid.x;
	mov.u32 	%r77, %ntid.x;
	mul.lo.s32 	%r1, %r76, %r77;
	mov.u32 	%r2, %tid.x;
	add.s32 	%r3, %r1, %r2;
	setp.ge.s32 	%p1, %r3, %r75;
	@%p1 bra 	$L__BB0_16;
	cvta.to.global.u64 	%rd5, %rd3;
	add.s32 	%r4, %r73, %r3;
	mul.wide.s32 	%rd6, %r4, 4;
	add.s64 	%rd7, %rd1, %rd6;
	ld.global.f32 	%f74, [%rd7];
	add.s64 	%rd2, %rd5, %rd6;
	st.global.f32 	[%rd2], %f74;
	setp.lt.s32 	%p2, %r74, 2;
	@%p2 bra 	$L__BB0_15;
	add.s32 	%r5, %r74, -1;
	add.s32 	%r79, %r74, -2;
	and.b32  	%r6, %r5, 15;
	setp.lt.u32 	%p3, %r79, 15;
	mov.b32 	%r146, 1;
	@%p3 bra 	$L__BB0_6;
	and.b32  	%r81, %r5, -16;
	neg.s32 	%r144, %r81;
	shl.b32 	%r82, %r1, 1;
	shl.b32 	%r83, %r2, 1;
	add.s32 	%r84, %r82, %r83;
	shl.b32 	%r85, %r73, 1;
	add.s32 	%r142, %r84, %r85;
	shl.b32 	%r9, %r4, 4;
	mul.lo.s32 	%r141, %r4, 3;
	shl.b32 	%r140, %r4, 2;
	mul.lo.s32 	%r139, %r4, 5;
	mul.lo.s32 	%r138, %r4, 6;
	mul.lo.s32 	%r137, %r4, 7;
	shl.b32 	%r136, %r4, 3;
	mul.lo.s32 	%r135, %r4, 9;
	mul.lo.s32 	%r134, %r4, 10;
	mul.lo.s32 	%r133, %r4, 11;
	mul.lo.s32 	%r132, %r4, 12;
	mul.lo.s32 	%r131, %r4, 13;
	mul.lo.s32 	%r130, %r4, 14;
	mul.lo.s32 	%r129, %r4, 15;
	mov.b32 	%r143, 0;
	mov.u32 	%r127, %r4;
	mov.u32 	%r128, %r9;
$L__BB0_4:
	.pragma "nounroll";
	div.s32 	%r86, %r127, %r74;
	mul.wide.s32 	%rd8, %r86, 4;
	add.s64 	%rd9, %rd1, %rd8;
	ld.global.f32 	%f12, [%rd9];
	add.f32 	%f13, %f12, %f74;
	st.global.f32 	[%rd2], %f13;
	div.s32 	%r87, %r142, %r74;
	mul.wide.s32 	%rd10, %r87, 4;
	add.s64 	%rd11, %rd1, %rd10;
	ld.global.f32 	%f14, [%rd11];
	add.f32 	%f15, %f14, %f13;
	st.global.f32 	[%rd2], %f15;
	div.s32 	%r88, %r141, %r74;
	mul.wide.s32 	%rd12, %r88, 4;
	add.s64 	%rd13, %rd1, %rd12;
	ld.global.f32 	%f16, [%rd13];
	add.f32 	%f17, %f16, %f15;
	st.global.f32 	[%rd2], %f17;
	div.s32 	%r89, %r140, %r74;
	mul.wide.s32 	%rd14, %r89, 4;
	add.s64 	%rd15, %rd1, %rd14;
	ld.global.f32 	%f18, [%rd15];
	add.f32 	%f19, %f18, %f17;
	st.global.f32 	[%rd2], %f19;
	div.s32 	%r90, %r139, %r74;
	mul.wide.s32 	%rd16, %r90, 4;
	add.s64 	%rd17, %rd1, %rd16;
	ld.global.f32 	%f20, [%rd17];
	add.f32 	%f21, %f20, %f19;
	st.global.f32 	[%rd2], %f21;
	div.s32 	%r91, %r138, %r74;
	mul.wide.s32 	%rd18, %r91, 4;
	add.s64 	%rd19, %rd1, %rd18;
	ld.global.f32 	%f22, [%rd19];
	add.f32 	%f23, %f22, %f21;
	st.global.f32 	[%rd2], %f23;
	div.s32 	%r92, %r137, %r74;
	mul.wide.s32 	%rd20, %r92, 4;
	add.s64 	%rd21, %rd1, %rd20;
	ld.global.f32 	%f24, [%rd21];
	add.f32 	%f25, %f24, %f23;
	st.global.f32 	[%rd2], %f25;
	div.s32 	%r93, %r136, %r74;
	mul.wide.s32 	%rd22, %r93, 4;
	add.s64 	%rd23, %rd1, %rd22;
	ld.global.f32 	%f26, [%rd23];
	add.f32 	%f27, %f26, %f25;
	st.global.f32 	[%rd2], %f27;
	div.s32 	%r94, %r135, %r74;
	mul.wide.s32 	%rd24, %r94, 4;
	add.s64 	%rd25, %rd1, %rd24;
	ld.global.f32 	%f28, [%rd25];
	add.f32 	%f29, %f28, %f27;
	st.global.f32 	[%rd2], %f29;
	div.s32 	%r95, %r134, %r74;
	mul.wide.s32 	%rd26, %r95, 4;
	add.s64 	%rd27, %rd1, %rd26;
	ld.global.f32 	%f30, [%rd27];
	add.f32 	%f31, %f30, %f29;
	st.global.f32 	[%rd2], %f31;
	div.s32 	%r96, %r133, %r74;
	mul.wide.s32 	%rd28, %r96, 4;
	add.s64 	%rd29, %rd1, %rd28;
	ld.global.f32 	%f32, [%rd29];
	add.f32 	%f33, %f32, %f31;
	st.global.f32 	[%rd2], %f33;
	div.s32 	%r97, %r132, %r74;
	mul.wide.s32 	%rd30, %r97, 4;
	add.s64 	%rd31, %rd1, %rd30;
	ld.global.f32 	%f34, [%rd31];
	add.f32 	%f35, %f34, %f33;
	st.global.f32 	[%rd2], %f35;
	div.s32 	%r98, %r131, %r74;
	mul.wide.s32 	%rd32, %r98, 4;
	add.s64 	%rd33, %rd1, %rd32;
	ld.global.f32 	%f36, [%rd33];
	add.f32 	%f37, %f36, %f35;
	st.global.f32 	[%rd2], %f37;
	div.s32 	%r99, %r130, %r74;
	mul.wide.s32 	%rd34, %r99, 4;
	add.s64 	%rd35, %rd1, %rd34;
	ld.global.f32 	%f38, [%rd35];
	add.f32 	%f39, %f38, %f37;
	st.global.f32 	[%rd2], %f39;
	div.s32 	%r100, %r129, %r74;
	mul.wide.s32 	%rd36, %r100, 4;
	add.s64 	%rd37, %rd1, %rd36;
	ld.global.f32 	%f40, [%rd37];
	add.f32 	%f41, %f40, %f39;
	st.global.f32 	[%rd2], %f41;
	div.s32 	%r101, %r128, %r74;
	mul.wide.s32 	%rd38, %r101, 4;
	add.s64 	%rd39, %rd1, %rd38;
	ld.global.f32 	%f42, [%rd39];
	add.f32 	%f74, %f42, %f41;
	st.global.f32 	[%rd2], %f74;
	add.s32 	%r144, %r144, 16;
	add.s32 	%r143, %r143, 16;
	add.s32 	%r142, %r142, %r9;
	add.s32 	%r141, %r141, %r9;
	add.s32 	%r140, %r140, %r9;
	add.s32 	%r139, %r139, %r9;
	add.s32 	%r138, %r138, %r9;
	add.s32 	%r137, %r137, %r9;
	add.s32 	%r136, %r136, %r9;
	add.s32 	%r135, %r135, %r9;
	add.s32 	%r134, %r134, %r9;
	add.s32 	%r133, %r133, %r9;
	add.s32 	%r132, %r132, %r9;
	add.s32 	%r131, %r131, %r9;
	add.s32 	%r130, %r130, %r9;
	add.s32 	%r129, %r129, %r9;
	add.s32 	%r128, %r128, %r9;
	add.s32 	%r127, %r127, %r9;
	setp.ne.s32 	%p4, %r144, 0;
	@%p4 bra 	$L__BB0_4;
	add.s32 	%r146, %r143, 1;
$L__BB0_6:
	setp.eq.s32 	%p5, %r6, 0;
	@%p5 bra 	$L__BB0_15;
	and.b32  	%r61, %r5, 7;
	setp.lt.u32 	%p6, %r6, 8;
	@%p6 bra 	$L__BB0_9;
	mul.lo.s32 	%r102, %r146, %r4;
	div.s32 	%r103, %r102, %r74;
	mul.wide.s32 	%rd40, %r103, 4;
	add.s64 	%rd41, %rd1, %rd40;
	ld.global.f32 	%f43, [%rd41];
	add.f32 	%f44, %f43, %f74;
	st.global.f32 	[%rd2], %f44;
	add.s32 	%r104, %r102, %r4;
	div.s32 	%r105, %r104, %r74;
	mul.wide.s32 	%rd42, %r105, 4;
	add.s64 	%rd43, %rd1, %rd42;
	ld.global.f32 	%f45, [%rd43];
	add.f32 	%f46, %f45, %f44;
	st.global.f32 	[%rd2], %f46;
	add.s32 	%r106, %r104, %r4;
	div.s32 	%r107, %r106, %r74;
	mul.wide.s32 	%rd44, %r107, 4;
	add.s64 	%rd45, %rd1, %rd44;
	ld.global.f32 	%f47, [%rd45];
	add.f32 	%f48, %f47, %f46;
	st.global.f32 	[%rd2], %f48;
	add.s32 	%r108, %r106, %r4;
	div.s32 	%r109, %r108, %r74;
	mul.wide.s32 	%rd46, %r109, 4;
	add.s64 	%rd47, %rd1, %rd46;
	ld.global.f32 	%f49, [%rd47];
	add.f32 	%f50, %f49, %f48;
	st.global.f32 	[%rd2], %f50;
	add.s32 	%r110, %r108, %r4;
	div.s32 	%r111, %r110, %r74;
	mul.wide.s32 	%rd48, %r111, 4;
	add.s64 	%rd49, %rd1, %rd48;
	ld.global.f32 	%f51, [%rd49];
	add.f32 	%f52, %f51, %f50;
	st.global.f32 	[%rd2], %f52;
	add.s32 	%r112, %r110, %r4;
	div.s32 	%r113, %r112, %r74;
	mul.wide.s32 	%rd50, %r113, 4;
	add.s64 	%rd51, %rd1, %rd50;
	ld.global.f32 	%f53, [%rd51];
	add.f32 	%f54, %f53, %f52;
	st.global.f32 	[%rd2], %f54;
	add.s32 	%r114, %r112, %r4;
	div.s32 	%r115, %r114, %r74;
	mul.wide.s32 	%rd52, %r115, 4;
	add.s64 	%rd53, %rd1, %rd52;
	ld.global.f32 	%f55, [%rd53];
	add.f32 	%f56, %f55, %f54;
	st.global.f32 	[%rd2], %f56;
	add.s32 	%r116, %r114, %r4;
	div.s32 	%r117, %r116, %r74;
	mul.wide.s32 	%rd54, %r117, 4;
	add.s64 	%rd55, %rd1, %rd54;
	ld.global.f32 	%f57, [%rd55];
	add.f32 	%f74, %f57, %f56;
	st.global.f32 	[%rd2], %f74;
	add.s32 	%r146, %r146, 8;
$L__BB0_9:
	setp.eq.s32 	%p7, %r61, 0;
	@%p7 bra 	$L__BB0_15;
	and.b32  	%r64, %r5, 3;
	setp.lt.u32 	%p8, %r61, 4;
	@%p8 bra 	$L__BB0_12;
	mul.lo.s32 	%r118, %r146, %r4;
	div.s32 	%r119, %r118, %r74;
	mul.wide.s32 	%rd56, %r119, 4;
	add.s64 	%rd57, %rd1, %rd56;
	ld.global.f32 	%f58, [%rd57];
	add.f32 	%f59, %f58, %f74;
	st.global.f32 	[%rd2], %f59;
	add.s32 	%r120, %r118, %r4;
	div.s32 	%r121, %r120, %r74;
	mul.wide.s32 	%rd58, %r121, 4;
	add.s64 	%rd59, %rd1, %rd58;
	ld.global.f32 	%f60, [%rd59];
	add.f32 	%f61, %f60, %f59;
	st.global.f32 	[%rd2], %f61;
	add.s32 	%r122, %r120, %r4;
	div.s32 	%r123, %r122, %r74;
	mul.wide.s32 	%rd60, %r123, 4;
	add.s64 	%rd61, %rd1, %rd60;
	ld.global.f32 	%f62, [%rd61];
	add.f32 	%f63, %f62, %f61;
	st.global.f32 	[%rd2], %f63;
	add.s32 	%r124, %r122, %r4;
	div.s32 	%r125, %r124, %r74;
	mul.wide.s32 	%rd62, %r125, 4;
	add.s64 	%rd63, %rd1, %rd62;
	ld.global.f32 	%f64, [%rd63];
	add.f32 	%f74, %f64, %f63;
	st.global.f32 	[%rd2], %f74;
	add.s32 	%r146, %r146, 4;
$L__BB0_12:
	setp.eq.s32 	%p9, %r64, 0;
	@%p9 bra 	$L__BB0_15;
	mul.lo.s32 	%r149, %r146, %r4;
	neg.s32 	%r148, %r64;
$L__BB0_14:
	.pragma "nounroll";
	div.s32 	%r126, %r149, %r74;
	mul.wide.s32 	%rd64, %r126, 4;
	add.s64 	%rd65, %rd1, %rd64;
	ld.global.f32 	%f65, [%rd65];
	add.f32 	%f74, %f65, %f74;
	st.global.f32 	[%rd2], %f74;
	add.s32 	%r149, %r149, %r4;
	add.s32 	%r148, %r148, 1;
	setp.ne.s32 	%p10, %r148, 0;
	@%p10 bra 	$L__BB0_14;
$L__BB0_15:
	cvt.rn.f32.s32 	%f66, %r74;
	sqrt.rn.f32 	%f67, %f66;
	div.rn.f32 	%f68, %f74, %f67;
	st.global.f32 	[%rd2], %f68;
$L__BB0_16:
	ret;

}


// ===== COMPILED SASS (sm_100) =====

	.target	sm_100

	.elftype	@"ET_EXEC"


//--------------------- .note.nv.tkinfo           --------------------------
	.section	.note.nv.tkinfo,"",@"SHT_NOTE"
	.sectionflags	@"SHF_NOTE_NV_TKINFO"
	.tkinfo
        /*0018*/ 	.word	0x00000002
        /*0030*/ 	.string	""
        /*0030*/ 	.string	"ptxas"
        /*0030*/ 	.string	"Cuda compilation tools, release 13.0, V13.0.88"
        /*0030*/ 	.string	"Build cuda_13.0.r13.0/compiler.36424714_0"
        /*0030*/ 	.string	"-arch sm_100 -m 64 "



//--------------------- .note.nv.cuinfo           --------------------------
	.section	.note.nv.cuinfo,"",@"SHT_NOTE"
	.sectionflags	@"SHF_NOTE_NV_CUINFO"
        /*0018*/ 	.short	0x0002
        /*001a*/ 	.short	0x0064
        /*001c*/ 	.short	0x0082
	.zero		2


//--------------------- .nv.info                  --------------------------
	.section	.nv.info,"",@"SHT_CUDA_INFO"
	.align	4


	//----- nvinfo : EIATTR_REGCOUNT
	.align		4
        /*0000*/ 	.byte	0x04, 0x2f
        /*0002*/ 	.short	(.L_1 - .L_0)
	.align		4
.L_0:
        /*0004*/ 	.word	index@(_Z27harmonic_sum_kernel_genericPfS_iii)
        /*0008*/ 	.word	0x00000028


	//----- nvinfo : EIATTR_FRAME_SIZE
	.align		4
.L_1:
        /*000c*/ 	.byte	0x04, 0x11
        /*000e*/ 	.short	(.L_3 - .L_2)
	.align		4
.L_2:
        /*0010*/ 	.word	index@($__internal_1_$__cuda_sm3x_div_rn_noftz_f32_slowpath)
        /*0014*/ 	.word	0x00000000


	//----- nvinfo : EIATTR_FRAME_SIZE
	.align		4
.L_3:
        /*0018*/ 	.byte	0x04, 0x11
        /*001a*/ 	.short	(.L_5 - .L_4)
	.align		4
.L_4:
        /*001c*/ 	.word	index@($__internal_0_$__cuda_sm20_sqrt_rn_f32_slowpath)
        /*0020*/ 	.word	0x00000000


	//----- nvinfo : EIATTR_FRAME_SIZE
	.align		4
.L_5:
        /*0024*/ 	.byte	0x04, 0x11
        /*0026*/ 	.short	(.L_7 - .L_6)
	.align		4
.L_6:
        /*0028*/ 	.word	index@(_Z27harmonic_sum_kernel_genericPfS_iii)
        /*002c*/ 	.word	0x00000000


	//----- nvinfo : EIATTR_MIN_STACK_SIZE
	.align		4
.L_7:
        /*0030*/ 	.byte	0x04, 0x12
        /*0032*/ 	.short	(.L_9 - .L_8)
	.align		4
.L_8:
        /*0034*/ 	.word	index@(_Z27harmonic_sum_kernel_genericPfS_iii)
        /*0038*/ 	.word	0x00000000
.L_9:


//--------------------- .nv.compat                --------------------------
	.section	.nv.compat,"",@"SHT_CUDA_COMPAT_INFO"
	.align	4
        /*0000*/ 	.byte	0x02, 0x09, 0x00, 0x00, 0x02, 0x02, 0x01, 0x00, 0x02, 0x05, 0x05, 0x00, 0x03, 0x07, 0x01, 0x01
        /*0010*/ 	.byte	0x02, 0x03, 0x00, 0x00, 0x02, 0x06, 0x01, 0x00, 0x04, 0x0b, 0x08, 0x00, 0x01, 0x00, 0x00, 0x00
        /*0020*/ 	.byte	0x00, 0x00, 0x00, 0x00


//--------------------- .nv.info._Z27harmonic_sum_kernel_genericPfS_iii --------------------------
	.section	.nv.info._Z27harmonic_sum_kernel_genericPfS_iii,"",@"SHT_CUDA_INFO"
	.sectionflags	@""
	.align	4


	//----- nvinfo : EIATTR_CUDA_API_VERSION
	.align		4
        /*0000*/ 	.byte	0x04, 0x37
        /*0002*/ 	.short	(.L_11 - .L_10)
.L_10:
        /*0004*/ 	.word	0x00000082


	//----- nvinfo : EIATTR_KPARAM_INFO
	.align		4
.L_11:
        /*0008*/ 	.byte	0x04, 0x17
        /*000a*/ 	.short	(.L_13 - .L_12)
.L_12:
        /*000c*/ 	.word	0x00000000
        /*0010*/ 	.short	0x0004
        /*0012*/ 	.short	0x0018
        /*0014*/ 	.byte	0x00, 0xf0, 0x11, 0x00


	//----- nvinfo : EIATTR_KPARAM_INFO
	.align		4
.L_13:
        /*0018*/ 	.byte	0x04, 0x17
        /*001a*/ 	.short	(.L_15 - .L_14)
.L_14:
        /*001c*/ 	.word	0x00000000
        /*0020*/ 	.short	0x0003
        /*0022*/ 	.short	0x0014
        /*0024*/ 	.byte	0x00, 0xf0, 0x11, 0x00


	//----- nvinfo : EIATTR_KPARAM_INFO
	.align		4
.L_15:
        /*0028*/ 	.byte	0x04, 0x17
        /*002a*/ 	.short	(.L_17 - .L_16)
.L_16:
        /*002c*/ 	.word	0x00000000
        /*0030*/ 	.short	0x0002
        /*0032*/ 	.short	0x0010
        /*0034*/ 	.byte	0x00, 0xf0, 0x11, 0x00


	//----- nvinfo : EIATTR_KPARAM_INFO
	.align		4
.L_17:
        /*0038*/ 	.byte	0x04, 0x17
        /*003a*/ 	.short	(.L_19 - .L_18)
.L_18:
        /*003c*/ 	.word	0x00000000
        /*0040*/ 	.short	0x0001
        /*0042*/ 	.short	0x0008
        /*0044*/ 	.byte	0x00, 0xf5, 0x21, 0x00


	//----- nvinfo : EIATTR_KPARAM_INFO
	.align		4
.L_19:
        /*0048*/ 	.byte	0x04, 0x17
        /*004a*/ 	.short	(.L_21 - .L_20)
.L_20:
        /*004c*/ 	.word	0x00000000
        /*0050*/ 	.short	0x0000
        /*0052*/ 	.short	0x0000
        /*0054*/ 	.byte	0x00, 0xf5, 0x21, 0x00


	//----- nvinfo : EIATTR_SPARSE_MMA_MASK
	.align		4
.L_21:
        /*0058*/ 	.byte	0x03, 0x50
        /*005a*/ 	.short	0x0000


	//----- nvinfo : EIATTR_MAXREG_COUNT
	.align		4
        /*005c*/ 	.byte	0x03, 0x1b
        /*005e*/ 	.short	0x00ff


	//----- nvinfo : EIATTR_MERCURY_ISA_VERSION
	.align		4
        /*0060*/ 	.byte	0x03, 0x5f
        /*0062*/ 	.short	0x0101


	//----- nvinfo : EIATTR_VRC_CTA_INIT_COUNT
	.align		4
        /*0064*/ 	.byte	0x02, 0x4a
	.zero		1
	.zero		1


	//----- nvinfo : EIATTR_EXIT_INSTR_OFFSETS
	.align		4
        /*0068*/ 	.byte	0x04, 0x1c
        /*006a*/ 	.short	(.L_23 - .L_22)


	//   ....[0]....
.L_22:
        /*006c*/ 	.word	0x00000070


	//   ....[1]....
        /*0070*/ 	.word	0x00002b00


	//----- nvinfo : EIATTR_CRS_STACK_SIZE
	.align		4
.L_23:
        /*0074*/ 	.byte	0x04, 0x1e
        /*0076*/ 	.short	(.L_25 - .L_24)
.L_24:
        /*0078*/ 	.word	0x00000000


	//----- nvinfo : EIATTR_CBANK_PARAM_SIZE
	.align		4
.L_25:
        /*007c*/ 	.byte	0x03, 0x19
        /*007e*/ 	.short	0x001c


	//----- nvinfo : EIATTR_PARAM_CBANK
	.align		4
        /*0080*/ 	.byte	0x04, 0x0a
        /*0082*/ 	.short	(.L_27 - .L_26)
	.align		4
.L_26:
        /*0084*/ 	.word	index@(.nv.constant0._Z27harmonic_sum_kernel_genericPfS_iii)
        /*0088*/ 	.short	0x0380
        /*008a*/ 	.short	0x001c


	//----- nvinfo : EIATTR_SW_WAR
	.align		4
.L_27:
        /*008c*/ 	.byte	0x04, 0x36
        /*008e*/ 	.short	(.L_29 - .L_28)
.L_28:
        /*0090*/ 	.word	0x00000008
.L_29:


//--------------------- .nv.callgraph             --------------------------
	.section	.nv.callgraph,"",@"SHT_CUDA_CALLGRAPH"
	.align	4
	.sectionentsize	8
	.align		4
        /*0000*/ 	.word	0x00000000
	.align		4
        /*0004*/ 	.word	0xffffffff
	.align		4
        /*0008*/ 	.word	0x00000000
	.align		4
        /*000c*/ 	.word	0xfffffffe
	.align		4
        /*0010*/ 	.word	0x00000000
	.align		4
        /*0014*/ 	.word	0xfffffffd
	.align		4
        /*0018*/ 	.word	0x00000000
	.align		4
        /*001c*/ 	.word	0xfffffffc


//--------------------- .text._Z27harmonic_sum_kernel_genericPfS_iii --------------------------
	.section	.text._Z27harmonic_sum_kernel_genericPfS_iii,"ax",@progbits
	.align	128
        .global         _Z27harmonic_sum_kernel_genericPfS_iii
        .type           _Z27harmonic_sum_kernel_genericPfS_iii,@function
        .size           _Z27harmonic_sum_kernel_genericPfS_iii,(.L_x_24 - _Z27harmonic_sum_kernel_genericPfS_iii)
        .other          _Z27harmonic_sum_kernel_genericPfS_iii,@"STO_CUDA_ENTRY STV_DEFAULT"
_Z27harmonic_sum_kernel_genericPfS_iii:
.text._Z27harmonic_sum_kernel_genericPfS_iii:
[----:B------:R-:W-:Y:S01]  /*0000*/  LDC R1, c[0x0][0x37c] ;  /* 0x0000df00ff017b82 */ /* 0x000fe20000000800 */
[----:B------:R-:W0:Y:S07]  /*0010*/  S2R R3, SR_TID.X ;  /* 0x0000000000037919 */ /* 0x000e2e0000002100 */
[----:B------:R-:W0:Y:S01]  /*0020*/  S2UR UR4, SR_CTAID.X ;  /* 0x00000000000479c3 */ /* 0x000e220000002500 */
[----:B------:R-:W1:Y:S07]  /*0030*/  LDCU UR5, c[0x0][0x394] ;  /* 0x00007280ff0577ac */ /* 0x000e6e0008000800 */
[----:B------:R-:W0:Y:S02]  /*0040*/  LDC R0, c[0x0][0x360] ;  /* 0x0000d800ff007b82 */ /* 0x000e240000000800 */
[----:B0-----:R-:W-:-:S05]  /*0050*/  IMAD R0, R0, UR4, R3 ;  /* 0x0000000400007c24 */ /* 0x001fca000f8e0203 */
[----:B-1----:R-:W-:-:S13]  /*0060*/  ISETP.GE.AND P0, PT, R0, UR5, PT ;  /* 0x0000000500007c0c */ /* 0x002fda000bf06270 */
[----:B------:R-:W-:Y:S05]  /*0070*/  @P0 EXIT ;  /* 0x000000000000094d */ /* 0x000fea0003800000 */
[----:B------:R-:W0:Y:S01]  /*0080*/  LDC.64 R26, c[0x0][0x380] ;  /* 0x0000e000ff1a7b82 */ /* 0x000e220000000a00 */
[----:B------:R-:W1:Y:S01]  /*0090*/  LDCU UR4, c[0x0][0x390] ;  /* 0x00007200ff0477ac */ /* 0x000e620008000800 */
[----:B------:R-:W2:Y:S06]  /*00a0*/  LDCU.64 UR14, c[0x0][0x358] ;  /* 0x00006b00ff0e77ac */ /* 0x000eac0008000a00 */
[----:B------:R-:W3:Y:S01]  /*00b0*/  LDC.64 R24, c[0x0][0x388] ;  /* 0x0000e200ff187b82 */ /* 0x000ee20000000a00 */
[----:B------:R-:W4:Y:S01]  /*00c0*/  LDCU UR5, c[0x0][0x398] ;  /* 0x00007300ff0577ac */ /* 0x000f220008000800 */
[----:B-1----:R-:W-:-:S04]  /*00d0*/  VIADD R0, R0, UR4 ;  /* 0x0000000400007c36 */ /* 0x002fc80008000000 */
[----:B0-----:R-:W-:-:S06]  /*00e0*/  IMAD.WIDE R8, R0, 0x4, R26 ;  /* 0x0000000400087825 */ /* 0x001fcc00078e021a */
[----:B--2---:R-:W2:Y:S01]  /*00f0*/  LDG.E R8, desc[UR14][R8.64] ;  /* 0x0000000e08087981 */ /* 0x004ea2000c1e1900 */
[----:B----4-:R-:W-:Y:S01]  /*0100*/  UISETP.GE.AND UP0, UPT, UR5, 0x2, UPT ;  /* 0x000000020500788c */ /* 0x010fe2000bf06270 */
[----:B---3--:R-:W-:-:S05]  /*0110*/  IMAD.WIDE R24, R0, 0x4, R24 ;  /* 0x0000000400187825 */ /* 0x008fca00078e0218 */
[----:B--2---:R0:W-:Y:S03]  /*0120*/  STG.E desc[UR14][R24.64], R8 ;  /* 0x0000000818007986 */ /* 0x0041e6000c10190e */
[----:B------:R-:W-:Y:S05]  /*0130*/  BRA.U !UP0, `(.L_x_0) ;  /* 0x0000002908047547 */ /* 0x000fea000b800000 */
[----:B------:R-:W-:Y:S02]  /*0140*/  UIADD3 UR4, UPT, UPT, UR5, -0x2, URZ ;  /* 0xfffffffe05047890 */ /* 0x000fe4000fffe0ff */
[----:B------:R-:W-:Y:S02]  /*0150*/  UIADD3 UR8, UPT, UPT, UR5, -0x1, URZ ;  /* 0xffffffff05087890 */ /* 0x000fe4000fffe0ff */
[----:B------:R-:W-:-:S03]  /*0160*/  UISETP.GE.U32.AND UP0, UPT, UR4, 0xf, UPT ;  /* 0x0000000f0400788c */ /* 0x000fc6000bf06070 */
[----:B------:R-:W-:-:S06]  /*0170*/  UMOV UR4, 0x1 ;  /* 0x0000000100047882 */ /* 0x000fcc0000000000 */
[----:B------:R-:W-:Y:S05]  /*0180*/  BRA.U !UP0, `(.L_x_1) ;  /* 0x0000001508547547 */ /* 0x000fea000b800000 */
[----:B------:R-:W-:Y:S01]  /*0190*/  IABS R2, UR5 ;  /* 0x0000000500027c13 */ /* 0x000fe20008000000 */
[----:B------:R-:W1:Y:S01]  /*01a0*/  LDC.64 R26, c[0x0][0x380] ;  /* 0x0000e000ff1a7b82 */ /* 0x000e620000000a00 */
[----:B------:R-:W-:Y:S01]  /*01b0*/  ULOP3.LUT UR4, UR8, 0xfffffff0, URZ, 0xc0, !UPT ;  /* 0xfffffff008047892 */ /* 0x000fe2000f8ec0ff */
[C---:B------:R-:W-:Y:S01]  /*01c0*/  SHF.L.U32 R4, R0.reuse, 0x4, RZ ;  /* 0x0000000400047819 */ /* 0x040fe200000006ff */
[----:B------:R-:W-:Y:S01]  /*01d0*/  IMAD R3, R0, 0x3, RZ ;  /* 0x0000000300037824 */ /* 0x000fe200078e02ff */
[----:B------:R-:W-:Y:S01]  /*01e0*/  R2UR UR10, R2 ;  /* 0x00000000020a72ca */ /* 0x000fe200000e0000 */
[C---:B------:R-:W-:Y:S01]  /*01f0*/  IMAD.SHL.U32 R2, R0.reuse, 0x2, RZ ;  /* 0x0000000200027824 */ /* 0x040fe200078e00ff */
[----:B------:R-:W-:Y:S01]  /*0200*/  UIADD3 UR9, UPT, UPT, -UR4, URZ, URZ ;  /* 0x000000ff04097290 */ /* 0x000fe2000fffe1ff */
[C---:B------:R-:W-:Y:S01]  /*0210*/  IMAD.SHL.U32 R5, R0.reuse, 0x4, RZ ;  /* 0x0000000400057824 */ /* 0x040fe200078e00ff */
[----:B------:R-:W-:Y:S01]  /*0220*/  MOV R35, R4 ;  /* 0x0000000400237202 */ /* 0x000fe20000000f00 */
[C---:B------:R-:W-:Y:S01]  /*0230*/  IMAD R7, R0.reuse, 0x5, RZ ;  /* 0x0000000500077824 */ /* 0x040fe200078e02ff */
[----:B------:R-:W-:Y:S01]  /*0240*/  UMOV UR4, URZ ;  /* 0x000000ff00047c82 */ /* 0x000fe20008000000 */
[C---:B------:R-:W-:Y:S01]  /*0250*/  IMAD R11, R0.reuse, 0x7, RZ ;  /* 0x00000007000b7824 */ /* 0x040fe200078e02ff */
[----:B------:R-:W2:Y:S01]  /*0260*/  LDCU UR12, c[0x0][0x398] ;  /* 0x00007300ff0c77ac */ /* 0x000ea20008000800 */
[----:B------:R-:W-:-:S02]  /*0270*/  IMAD.SHL.U32 R13, R0, 0x8, RZ ;  /* 0x00000008000d7824 */ /* 0x000fc400078e00ff */
[C---:B------:R-:W-:Y:S02]  /*0280*/  IMAD R15, R0.reuse, 0x9, RZ ;  /* 0x00000009000f7824 */ /* 0x040fe400078e02ff */
[----:B------:R-:W3:Y:S01]  /*0290*/  I2F.RP R6, UR10 ;  /* 0x0000000a00067d06 */ /* 0x000ee20008209400 */
[C---:B------:R-:W-:Y:S02]  /*02a0*/  IMAD R17, R0.reuse, 0xa, RZ ;  /* 0x0000000a00117824 */ /* 0x040fe400078e02ff */
[C---:B------:R-:W-:Y:S02]  /*02b0*/  IMAD R19, R0.reuse, 0xb, RZ ;  /* 0x0000000b00137824 */ /* 0x040fe400078e02ff */
[C---:B------:R-:W-:Y:S02]  /*02c0*/  IMAD R21, R0.reuse, 0xc, RZ ;  /* 0x0000000c00157824 */ /* 0x040fe400078e02ff */
[C---:B------:R-:W-:Y:S02]  /*02d0*/  IMAD R23, R0.reuse, 0xd, RZ ;  /* 0x0000000d00177824 */ /* 0x040fe400078e02ff */
[----:B------:R-:W-:-:S02]  /*02e0*/  IMAD R31, R0, 0xe, RZ ;  /* 0x0000000e001f7824 */ /* 0x000fc400078e02ff */
[----:B------:R-:W-:Y:S02]  /*02f0*/  IMAD R33, R0, 0xf, RZ ;  /* 0x0000000f00217824 */ /* 0x000fe400078e02ff */
[----:B------:R-:W-:Y:S01]  /*0300*/  IMAD.MOV.U32 R37, RZ, RZ, R0 ;  /* 0x000000ffff257224 */ /* 0x000fe200078e0000 */
[----:B---3--:R-:W3:Y:S02]  /*0310*/  MUFU.RCP R6, R6 ;  /* 0x0000000600067308 */ /* 0x008ee40000001000 */
[----:B---3--:R-:W-:-:S06]  /*0320*/  VIADD R9, R6, 0xffffffe ;  /* 0x0ffffffe06097836 */ /* 0x008fcc0000000000 */
[----:B------:R-:W3:Y:S02]  /*0330*/  F2I.FTZ.U32.TRUNC.NTZ R9, R9 ;  /* 0x0000000900097305 */ /* 0x000ee4000021f000 */
[----:B---3--:R-:W-:Y:S01]  /*0340*/  R2UR UR5, R9 ;  /* 0x00000000090572ca */ /* 0x008fe200000e0000 */
[----:B------:R-:W-:-:S12]  /*0350*/  IMAD R9, R0, 0x6, RZ ;  /* 0x0000000600097824 */ /* 0x000fd800078e02ff */
[----:B------:R-:W-:-:S04]  /*0360*/  UIADD3 UR6, UPT, UPT, URZ, -UR5, URZ ;  /* 0x80000005ff067290 */ /* 0x000fc8000fffe0ff */
[----:B------:R-:W-:-:S04]  /*0370*/  UIMAD UR6, UR6, UR10, URZ ;  /* 0x0000000a060672a4 */ /* 0x000fc8000f8e02ff */
[----:B-12---:R-:W-:-:S12]  /*0380*/  UIMAD.WIDE.U32 UR6, UR5, UR6, UR4 ;  /* 0x00000006050672a5 */ /* 0x006fd8000f8e0004 */
.L_x_2:
[----:B------:R-:W-:Y:S01]  /*0390*/  UMOV UR5, UR12 ;  /* 0x0000000c00057c82 */ /* 0x000fe20008000000 */
[----:B------:R-:W-:Y:S02]  /*03a0*/  IABS R10, R37 ;  /* 0x00000025000a7213 */ /* 0x000fe40000000000 */
[----:B-1----:R-:W-:-:S04]  /*03b0*/  IABS R6, UR5 ;  /* 0x0000000500067c13 */ /* 0x002fc80008000000 */
[----:B------:R-:W-:Y:S01]  /*03c0*/  R2UR UR11, R6 ;  /* 0x00000000060b72ca */ /* 0x000fe200000e0000 */
[----:B------:R-:W-:-:S04]  /*03d0*/  IMAD.HI.U32 R6, R10, UR7, RZ ;  /* 0x000000070a067c27 */ /* 0x000fc8000f8e00ff */
[----:B------:R-:W-:-:S08]  /*03e0*/  IMAD.MOV R29, RZ, RZ, -R6 ;  /* 0x000000ffff1d7224 */ /* 0x000fd000078e0a06 */
[----:B------:R-:W-:-:S05]  /*03f0*/  IMAD R10, R29, UR11, R10 ;  /* 0x0000000b1d0a7c24 */ /* 0x000fca000f8e020a */
[----:B------:R-:W-:-:S13]  /*0400*/  ISETP.LT.U32.AND P1, PT, R10, UR10, PT ;  /* 0x0000000a0a007c0c */ /* 0x000fda000bf21070 */
[----:B------:R-:W-:Y:S02]  /*0410*/  @!P1 VIADD R10, R10, -UR11 ;  /* 0x8000000b0a0a9c36 */ /* 0x000fe40008000000 */
[----:B------:R-:W-:-:S03]  /*0420*/  @!P1 VIADD R6, R6, 0x1 ;  /* 0x0000000106069836 */ /* 0x000fc60000000000 */
[----:B------:R-:W-:Y:S02]  /*0430*/  ISETP.GE.U32.AND P0, PT, R10, UR10, PT ;  /* 0x0000000a0a007c0c */ /* 0x000fe4000bf06070 */
[----:B------:R-:W-:-:S04]  /*0440*/  LOP3.LUT R10, R37, UR5, RZ, 0x3c, !PT ;  /* 0x00000005250a7c12 */ /* 0x000fc8000f8e3cff */
[----:B------:R-:W-:-:S07]  /*0450*/  ISETP.GE.AND P2, PT, R10, RZ, PT ;  /* 0x000000ff0a00720c */ /* 0x000fce0003f46270 */
[----:B------:R-:W-:Y:S02]  /*0460*/  @P0 IADD3 R6, PT, PT, R6, 0x1, RZ ;  /* 0x0000000106060810 */ /* 0x000fe40007ffe0ff */
[----:B------:R-:W-:-:S03]  /*0470*/  ISETP.NE.AND P0, PT, RZ, UR5, PT ;  /* 0x00000005ff007c0c */ /* 0x000fc6000bf05270 */
[----:B------:R-:W-:Y:S01]  /*0480*/  IMAD.MOV.U32 R29, RZ, RZ, R6 ;  /* 0x000000ffff1d7224 */ /* 0x000fe200078e0006 */
[----:B------:R-:W-:-:S03]  /*0490*/  LOP3.LUT R6, RZ, UR5, RZ, 0x33, !PT ;  /* 0x00000005ff067c12 */ /* 0x000fc6000f8e33ff */
[----:B------:R-:W-:-:S05]  /*04a0*/  @!P2 IMAD.MOV R29, RZ, RZ, -R29 ;  /* 0x000000ffff1da224 */ /* 0x000fca00078e0a1d */
[----:B------:R-:W-:-:S05]  /*04b0*/  SEL R29, R6, R29, !P0 ;  /* 0x0000001d061d7207 */ /* 0x000fca0004000000 */
[----:B------:R-:W-:-:S06]  /*04c0*/  IMAD.WIDE R28, R29, 0x4, R26 ;  /* 0x000000041d1c7825 */ /* 0x000fcc00078e021a */
[----:B------:R1:W0:Y:S01]  /*04d0*/  LDG.E R29, desc[UR14][R28.64] ;  /* 0x0000000e1c1d7981 */ /* 0x000222000c1e1900 */
[----:B------:R-:W2:Y:S01]  /*04e0*/  I2F.RP R10, UR11 ;  /* 0x0000000b000a7d06 */ /* 0x000ea20008209400 */
[----:B------:R-:W-:Y:S01]  /*04f0*/  UMOV UR6, URZ ;  /* 0x000000ff00067c82 */ /* 0x000fe20008000000 */
[----:B------:R-:W-:-:S06]  /*0500*/  IABS R12, R2 ;  /* 0x00000002000c7213 */ /* 0x000fcc0000000000 */
[----:B--2---:R-:W2:Y:S02]  /*0510*/  MUFU.RCP R10, R10 ;  /* 0x0000000a000a7308 */ /* 0x004ea40000001000 */
[----:B--2---:R-:W-:-:S06]  /*0520*/  IADD3 R14, PT, PT, R10, 0xffffffe, RZ ;  /* 0x0ffffffe0a0e7810 */ /* 0x004fcc0007ffe0ff */
[----:B------:R-:W2:Y:S02]  /*0530*/  F2I.FTZ.U32.TRUNC.NTZ R14, R14 ;  /* 0x0000000e000e7305 */ /* 0x000ea4000021f000 */
[----:B--2---:R-:W-:-:S13]  /*0540*/  R2UR UR7, R14 ;  /* 0x000000000e0772ca */ /* 0x004fda00000e0000 */
[----:B------:R-:W-:-:S04]  /*0550*/  UIADD3 UR10, UPT, UPT, URZ, -UR7, URZ ;  /* 0x80000007ff0a7290 */ /* 0x000fc8000fffe0ff */
[----:B------:R-:W-:-:S04]  /*0560*/  UIMAD UR10, UR10, UR11, URZ ;  /* 0x0000000b0a0a72a4 */ /* 0x000fc8000f8e02ff */
[----:B------:R-:W-:-:S03]  /*0570*/  UIMAD.WIDE.U32 UR6, UR7, UR10, UR6 ;  /* 0x0000000a070672a5 */ /* 0x000fc6000f8e0006 */
[----:B------:R-:W-:-:S03]  /*0580*/  UMOV UR10, UR11 ;  /* 0x0000000b000a7c82 */ /* 0x000fc60008000000 */
[----:B------:R-:W-:-:S04]  /*0590*/  IMAD.HI.U32 R10, R12, UR7, RZ ;  /* 0x000000070c0a7c27 */ /* 0x000fc8000f8e00ff */
[----:B------:R-:W-:-:S04]  /*05a0*/  IMAD.MOV R14, RZ, RZ, -R10 ;  /* 0x000000ffff0e7224 */ /* 0x000fc800078e0a0a */
[----:B------:R-:W-:-:S05]  /*05b0*/  IMAD R12, R14, UR11, R12 ;  /* 0x0000000b0e0c7c24 */ /* 0x000fca000f8e020c */
[----:B------:R-:W-:-:S13]  /*05c0*/  ISETP.LT.U32.AND P2, PT, R12, UR10, PT ;  /* 0x0000000a0c007c0c */ /* 0x000fda000bf41070 */
[----:B------:R-:W-:Y:S01]  /*05d0*/  @!P2 VIADD R12, R12, -UR11 ;  /* 0x8000000b0c0cac36 */ /* 0x000fe20008000000 */
[----:B------:R-:W-:-:S04]  /*05e0*/  @!P2 IADD3 R10, PT, PT, R10, 0x1, RZ ;  /* 0x000000010a0aa810 */ /* 0x000fc80007ffe0ff */
[----:B------:R-:W-:Y:S02]  /*05f0*/  ISETP.GE.U32.AND P1, PT, R12, UR10, PT ;  /* 0x0000000a0c007c0c */ /* 0x000fe4000bf26070 */
[----:B------:R-:W-:-:S04]  /*0600*/  LOP3.LUT R12, R2, UR5, RZ, 0x3c, !PT ;  /* 0x00000005020c7c12 */ /* 0x000fc8000f8e3cff */
[----:B------:R-:W-:-:S07]  /*0610*/  ISETP.GE.AND P3, PT, R12, RZ, PT ;  /* 0x000000ff0c00720c */ /* 0x000fce0003f66270 */
[----:B------:R-:W-:-:S06]  /*0620*/  @P1 VIADD R10, R10, 0x1 ;  /* 0x000000010a0a1836 */ /* 0x000fcc0000000000 */
[----:B------:R-:W-:-:S05]  /*0630*/  @!P3 IMAD.MOV R10, RZ, RZ, -R10 ;  /* 0x000000ffff0ab224 */ /* 0x000fca00078e0a0a */
[----:B-1----:R-:W-:Y:S01]  /*0640*/  SEL R28, R6, R10, !P0 ;  /* 0x0000000a061c7207 */ /* 0x002fe20004000000 */
[----:B0-----:R-:W-:-:S04]  /*0650*/  FADD R8, R29, R8 ;  /* 0x000000081d087221 */ /* 0x001fc80000000000 */
[----:B------:R-:W-:Y:S01]  /*0660*/  IMAD.WIDE R28, R28, 0x4, R26 ;  /* 0x000000041c1c7825 */ /* 0x000fe200078e021a */
[----:B------:R0:W-:Y:S05]  /*0670*/  STG.E desc[UR14][R24.64], R8 ;  /* 0x0000000818007986 */ /* 0x0001ea000c10190e */
[----:B------:R1:W0:Y:S01]  /*0680*/  LDG.E R29, desc[UR14][R28.64] ;  /* 0x0000000e1c1d7981 */ /* 0x000222000c1e1900 */
[----:B------:R-:W-:-:S05]  /*0690*/  IABS R12, R3 ;  /* 0x00000003000c7213 */ /* 0x000fca0000000000 */
[----:B------:R-:W-:-:S05]  /*06a0*/  IMAD.HI.U32 R10, R12, UR7, RZ ;  /* 0x000000070c0a7c27 */ /* 0x000fca000f8e00ff */
[----:B------:R-:W-:-:S05]  /*06b0*/  IADD3 R14, PT, PT, -R10, RZ, RZ ;  /* 0x000000ff0a0e7210 */ /* 0x000fca0007ffe1ff */
[----:B------:R-:W-:-:S05]  /*06c0*/  IMAD R12, R14, UR11, R12 ;  /* 0x0000000b0e0c7c24 */ /* 0x000fca000f8e020c */
[----:B------:R-:W-:-:S13]  /*06d0*/  ISETP.LT.U32.AND P2, PT, R12, UR10, PT ;  /* 0x0000000a0c007c0c */ /* 0x000fda000bf41070 */
[----:B------:R-:W-:Y:S02]  /*06e0*/  @!P2 VIADD R12, R12, -UR11 ;  /* 0x8000000b0c0cac36 */ /* 0x000fe40008000000 */
[----:B------:R-:W-:-:S03]  /*06f0*/  @!P2 VIADD R10, R10, 0x1 ;  /* 0x000000010a0aa836 */ /* 0x000fc60000000000 */
[----:B------:R-:W-:Y:S02]  /*0700*/  ISETP.GE.U32.AND P1, PT, R12, UR10, PT ;  /* 0x0000000a0c007c0c */ /* 0x000fe4000bf26070 */
[----:B------:R-:W-:-:S04]  /*0710*/  LOP3.LUT R12, R3, UR5, RZ, 0x3c, !PT ;  /* 0x00000005030c7c12 */ /* 0x000fc8000f8e3cff */
[----:B------:R-:W-:-:S07]  /*0720*/  ISETP.GE.AND P3, PT, R12, RZ, PT ;  /* 0x000000ff0c00720c */ /* 0x000fce0003f66270 */
[----:B------:R-:W-:-:S06]  /*0730*/  @P1 IADD3 R10, PT, PT, R10, 0x1, RZ ;  /* 0x000000010a0a1810 */ /* 0x000fcc0007ffe0ff */
[----:B------:R-:W-:-:S05]  /*0740*/  @!P3 IMAD.MOV R10, RZ, RZ, -R10 ;  /* 0x000000ffff0ab224 */ /* 0x000fca00078e0a0a */
[----:B-1----:R-:W-:Y:S01]  /*0750*/  SEL R28, R6, R10, !P0 ;  /* 0x0000000a061c7207 */ /* 0x002fe20004000000 */
[----:B0-----:R-:W-:-:S04]  /*0760*/  FADD R8, R8, R29 ;  /* 0x0000001d08087221 */ /* 0x001fc80000000000 */
[----:B------:R-:W-:Y:S01]  /*0770*/  IMAD.WIDE R28, R28, 0x4, R26 ;  /* 0x000000041c1c7825 */ /* 0x000fe200078e021a */
[----:B------:R0:W-:Y:S05]  /*0780*/  STG.E desc[UR14][R24.64], R8 ;  /* 0x0000000818007986 */ /* 0x0001ea000c10190e */
[----:B------:R1:W0:Y:S01]  /*0790*/  LDG.E R29, desc[UR14][R28.64] ;  /* 0x0000000e1c1d7981 */ /* 0x000222000c1e1900 */
[----:B------:R-:W-:-:S05]  /*07a0*/  IABS R12, R5 ;  /* 0x00000005000c7213 */ /* 0x000fca0000000000 */
[----:B------:R-:W-:-:S04]  /*07b0*/  IMAD.HI.U32 R10, R12, UR7, RZ ;  /* 0x000000070c0a7c27 */ /* 0x000fc8000f8e00ff */
[----:B------:R-:W-:-:S04]  /*07c0*/  IMAD.MOV R14, RZ, RZ, -R10 ;  /* 0x000000ffff0e7224 */ /* 0x000fc800078e0a0a */
[----:B------:R-:W-:-:S05]  /*07d0*/  IMAD R12, R14, UR11, R12 ;  /* 0x0000000b0e0c7c24 */ /* 0x000fca000f8e020c */
[----:B------:R-:W-:-:S13]  /*07e0*/  ISETP.LT.U32.AND P2, PT, R12, UR10, PT ;  /* 0x0000000a0c007c0c */ /* 0x000fda000bf41070 */
[----:B------:R-:W-:Y:S01]  /*07f0*/  @!P2 IADD3 R12, PT, PT, R12, -UR11, RZ ;  /* 0x8000000b0c0cac10 */ /* 0x000fe2000fffe0ff */
[----:B------:R-:W-:-:S03]  /*0800*/  @!P2 VIADD R10, R10, 0x1 ;  /* 0x000000010a0aa836 */ /* 0x000fc60000000000 */
[----:B------:R-:W-:Y:S02]  /*0810*/  ISETP.GE.U32.AND P1, PT, R12, UR10, PT ;  /* 0x0000000a0c007c0c */ /* 0x000fe4000bf26070 */
[----:B------:R-:W-:-:S04]  /*0820*/  LOP3.LUT R12, R5, UR5, RZ, 0x3c, !PT ;  /* 0x00000005050c7c12 */ /* 0x000fc8000f8e3cff */
[----:B------:R-:W-:-:S07]  /*0830*/  ISETP.GE.AND P3, PT, R12, RZ, PT ;  /* 0x000000ff0c00720c */ /* 0x000fce0003f66270 */
[----:B------:R-:W-:-:S06]  /*0840*/  @P1 VIADD R10, R10, 0x1 ;  /* 0x000000010a0a1836 */ /* 0x000fcc0000000000 */
[----:B------:R-:W-:-:S04]  /*0850*/  @!P3 IADD3 R10, PT, PT, -R10, RZ, RZ ;  /* 0x000000ff0a0ab210 */ /* 0x000fc80007ffe1ff */
        /* <DEDUP_REMOVED lines=191> */
[----:B------:R1:W2:Y:S01]  /*1450*/  LDG.E R29, desc[UR14][R28.64] ;  /* 0x0000000e1c1d7981 */ /* 0x0002a2000c1e1900 */
        /* <DEDUP_REMOVED lines=13> */
[----:B--2---:R-:W-:-:S04]  /*1530*/  FADD R6, R8, R29 ;  /* 0x0000001d08067221 */ /* 0x004fc80000000000 */
[----:B------:R-:W-:Y:S01]  /*1540*/  IMAD.WIDE R28, R28, 0x4, R26 ;  /* 0x000000041c1c7825 */ /* 0x000fe200078e021a */
[----:B------:R1:W-:Y:S05]  /*1550*/  STG.E desc[UR14][R24.64], R6 ;  /* 0x0000000618007986 */ /* 0x0003ea000c10190e */
[----:B------:R-:W0:Y:S01]  /*1560*/  LDG.E R28, desc[UR14][R28.64] ;  /* 0x0000000e1c1c7981 */ /* 0x000e22000c1e1900 */
[----:B------:R-:W-:Y:S01]  /*1570*/  UIADD3 UR9, UPT, UPT, UR9, 0x10, URZ ;  /* 0x0000001009097890 */ /* 0x000fe2000fffe0ff */
[C---:B------:R-:W-:Y:S01]  /*1580*/  IMAD.IADD R2, R4.reuse, 0x1, R2 ;  /* 0x0000000104027824 */ /* 0x040fe200078e0202 */
[C---:B------:R-:W-:Y:S01]  /*1590*/  IADD3 R5, PT, PT, R4.reuse, R5, RZ ;  /* 0x0000000504057210 */ /* 0x040fe20007ffe0ff */
[C---:B------:R-:W-:Y:S01]  /*15a0*/  IMAD.IADD R3, R4.reuse, 0x1, R3 ;  /* 0x0000000104037824 */ /* 0x040fe200078e0203 */
[----:B------:R-:W-:Y:S01]  /*15b0*/  UISETP.NE.AND UP0, UPT, UR9, URZ, UPT ;  /* 0x000000ff0900728c */ /* 0x000fe2000bf05270 */
[C---:B------:R-:W-:Y:S01]  /*15c0*/  IMAD.IADD R7, R4.reuse, 0x1, R7 ;  /* 0x0000000104077824 */ /* 0x040fe200078e0207 */
[C---:B------:R-:W-:Y:S01]  /*15d0*/  IADD3 R11, PT, PT, R4.reuse, R11, RZ ;  /* 0x0000000b040b7210 */ /* 0x040fe20007ffe0ff */
[C---:B------:R-:W-:Y:S01]  /*15e0*/  IMAD.IADD R9, R4.reuse, 0x1, R9 ;  /* 0x0000000104097824 */ /* 0x040fe200078e0209 */
[C---:B------:R-:W-:Y:S01]  /*15f0*/  IADD3 R17, PT, PT, R4.reuse, R17, RZ ;  /* 0x0000001104117210 */ /* 0x040fe20007ffe0ff */
[C---:B------:R-:W-:Y:S01]  /*1600*/  IMAD.IADD R13, R4.reuse, 0x1, R13 ;  /* 0x00000001040d7824 */ /* 0x040fe200078e020d */
[C---:B------:R-:W-:Y:S01]  /*1610*/  IADD3 R23, PT, PT, R4.reuse, R23, RZ ;  /* 0x0000001704177210 */ /* 0x040fe20007ffe0ff */
[C---:B------:R-:W-:Y:S01]  /*1620*/  IMAD.IADD R15, R4.reuse, 0x1, R15 ;  /* 0x00000001040f7824 */ /* 0x040fe200078e020f */
[C---:B------:R-:W-:Y:S01]  /*1630*/  IADD3 R35, PT, PT, R4.reuse, R35, RZ ;  /* 0x0000002304237210 */ /* 0x040fe20007ffe0ff */
[C---:B------:R-:W-:Y:S01]  /*1640*/  IMAD.IADD R19, R4.reuse, 0x1, R19 ;  /* 0x0000000104137824 */ /* 0x040fe200078e0213 */
[----:B------:R-:W-:Y:S01]  /*1650*/  UIADD3 UR4, UPT, UPT, UR4, 0x10, URZ ;  /* 0x0000001004047890 */ /* 0x000fe2000fffe0ff */
[----:B------:R-:W-:-:S02]  /*1660*/  IMAD.IADD R21, R4, 0x1, R21 ;  /* 0x0000000104157824 */ /* 0x000fc400078e0215 */
[C---:B------:R-:W-:Y:S02]  /*1670*/  IMAD.IADD R31, R4.reuse, 0x1, R31 ;  /* 0x00000001041f7824 */ /* 0x040fe400078e021f */
[C---:B------:R-:W-:Y:S02]  /*1680*/  IMAD.IADD R33, R4.reuse, 0x1, R33 ;  /* 0x0000000104217824 */ /* 0x040fe400078e0221 */
[----:B------:R-:W-:Y:S02]  /*1690*/  IMAD.IADD R37, R4, 0x1, R37 ;  /* 0x0000000104257824 */ /* 0x000fe400078e0225 */
[----:B0-----:R-:W-:-:S05]  /*16a0*/  FADD R8, R6, R28 ;  /* 0x0000001c06087221 */ /* 0x001fca0000000000 */
[----:B------:R1:W-:Y:S01]  /*16b0*/  STG.E desc[UR14][R24.64], R8 ;  /* 0x0000000818007986 */ /* 0x0003e2000c10190e */
[----:B------:R-:W-:Y:S05]  /*16c0*/  BRA.U UP0, `(.L_x_2) ;  /* 0xffffffed00307547 */ /* 0x000fea000b83ffff */
[----:B------:R-:W-:-:S12]  /*16d0*/  UIADD3 UR4, UPT, UPT, UR4, 0x1, URZ ;  /* 0x0000000104047890 */ /* 0x000fd8000fffe0ff */
.L_x_1:
[----:B------:R-:W-:-:S04]  /*16e0*/  ULOP3.LUT UR7, UR8, 0xf, URZ, 0xc0, !UPT ;  /* 0x0000000f08077892 */ /* 0x000fc8000f8ec0ff */
[----:B------:R-:W-:-:S09]  /*16f0*/  UISETP.NE.AND UP0, UPT, UR7, URZ, UPT ;  /* 0x000000ff0700728c */ /* 0x000fd2000bf05270 */
[----:B------:R-:W-:Y:S05]  /*1700*/  BRA.U !UP0, `(.L_x_0) ;  /* 0x0000001108907547 */ /* 0x000fea000b800000 */
[----:B------:R-:W-:Y:S02]  /*1710*/  UISETP.GE.U32.AND UP0, UPT, UR7, 0x8, UPT ;  /* 0x000000080700788c */ /* 0x000fe4000bf06070 */
[----:B------:R-:W-:-:S04]  /*1720*/  ULOP3.LUT UR6, UR8, 0x7, URZ, 0xc0, !UPT ;  /* 0x0000000708067892 */ /* 0x000fc8000f8ec0ff */
[----:B------:R-:W-:-:S03]  /*1730*/  UISETP.NE.AND UP1, UPT, UR6, URZ, UPT ;  /* 0x000000ff0600728c */ /* 0x000fc6000bf25270 */
[----:B------:R-:W-:Y:S08]  /*1740*/  BRA.U !UP0, `(.L_x_3) ;  /* 0x0000000908787547 */ /* 0x000ff0000b800000 */
[----:B------:R-:W-:Y:S01]  /*1750*/  IABS R2, UR5 ;  /* 0x0000000500027c13 */ /* 0x000fe20008000000 */
[----:B------:R-:W-:Y:S02]  /*1760*/  IMAD R9, R0, UR4, RZ ;  /* 0x0000000400097c24 */ /* 0x000fe4000f8e02ff */
[----:B------:R-:W-:Y:S01]  /*1770*/  IMAD.MOV.U32 R4, RZ, RZ, RZ ;  /* 0x000000ffff047224 */ /* 0x000fe200078e00ff */
[----:B-1----:R-:W1:Y:S02]  /*1780*/  I2F.RP R6, R2 ;  /* 0x0000000200067306 */ /* 0x002e640000209400 */
[----:B------:R-:W-:-:S06]  /*1790*/  IABS R10, R9 ;  /* 0x00000009000a7213 */ /* 0x000fcc0000000000 */
[----:B-1----:R-:W1:Y:S02]  /*17a0*/  MUFU.RCP R6, R6 ;  /* 0x0000000600067308 */ /* 0x002e640000001000 */
[----:B-1----:R-:W-:-:S06]  /*17b0*/  VIADD R7, R6, 0xffffffe ;  /* 0x0ffffffe06077836 */ /* 0x002fcc0000000000 */
[----:B------:R-:W1:Y:S02]  /*17c0*/  F2I.FTZ.U32.TRUNC.NTZ R5, R7 ;  /* 0x0000000700057305 */ /* 0x000e64000021f000 */
[----:B-1----:R-:W-:-:S05]  /*17d0*/  IADD3 R3, PT, PT, RZ, -R5, RZ ;  /* 0x80000005ff037210 */ /* 0x002fca0007ffe0ff */
[----:B------:R-:W-:-:S04]  /*17e0*/  IMAD R3, R3, R2, RZ ;  /* 0x0000000203037224 */ /* 0x000fc800078e02ff */
[----:B------:R-:W-:-:S04]  /*17f0*/  IMAD.HI.U32 R3, R5, R3, R4 ;  /* 0x0000000305037227 */ /* 0x000fc800078e0004 */
[----:B------:R-:W-:-:S04]  /*1800*/  IMAD.MOV.U32 R5, RZ, RZ, R10 ;  /* 0x000000ffff057224 */ /* 0x000fc800078e000a */
[----:B------:R-:W-:-:S05]  /*1810*/  IMAD.HI.U32 R4, R3, R5, RZ ;  /* 0x0000000503047227 */ /* 0x000fca00078e00ff */
[----:B------:R-:W-:-:S05]  /*1820*/  IADD3 R6, PT, PT, -R4, RZ, RZ ;  /* 0x000000ff04067210 */ /* 0x000fca0007ffe1ff */
[----:B------:R-:W-:-:S05]  /*1830*/  IMAD R5, R2, R6, R5 ;  /* 0x0000000602057224 */ /* 0x000fca00078e0205 */
[----:B------:R-:W-:-:S13]  /*1840*/  ISETP.GT.U32.AND P1, PT, R2, R5, PT ;  /* 0x000000050200720c */ /* 0x000fda0003f24070 */
[----:B------:R-:W-:Y:S02]  /*1850*/  @!P1 IMAD.IADD R5, R5, 0x1, -R2 ;  /* 0x0000000105059824 */ /* 0x000fe400078e0a02 */
[----:B------:R-:W-:-:S03]  /*1860*/  @!P1 VIADD R4, R4, 0x1 ;  /* 0x0000000104049836 */ /* 0x000fc60000000000 */
[----:B------:R-:W-:Y:S02]  /*1870*/  ISETP.GE.U32.AND P0, PT, R5, R2, PT ;  /* 0x000000020500720c */ /* 0x000fe40003f06070 */
        /* <DEDUP_REMOVED lines=9> */
[----:B------:R-:W2:Y:S01]  /*1910*/  LDG.E R7, desc[UR14][R6.64] ;  /* 0x0000000e06077981 */ /* 0x000ea2000c1e1900 */
[----:B------:R-:W-:-:S04]  /*1920*/  IADD3 R13, PT, PT, R0, R9, RZ ;  /* 0x00000009000d7210 */ /* 0x000fc80007ffe0ff */
[----:B------:R-:W-:-:S05]  /*1930*/  IABS R9, R13 ;  /* 0x0000000d00097213 */ /* 0x000fca0000000000 */
[----:B------:R-:W-:-:S04]  /*1940*/  IMAD.HI.U32 R5, R3, R9, RZ ;  /* 0x0000000903057227 */ /* 0x000fc800078e00ff */
[----:B------:R-:W-:-:S04]  /*1950*/  IMAD.MOV R10, RZ, RZ, -R5 ;  /* 0x000000ffff0a7224 */ /* 0x000fc800078e0a05 */
[----:B------:R-:W-:-:S05]  /*1960*/  IMAD R9, R2, R10, R9 ;  /* 0x0000000a02097224 */ /* 0x000fca00078e0209 */
[----:B------:R-:W-:-:S13]  /*1970*/  ISETP.GT.U32.AND P2, PT, R2, R9, PT ;  /* 0x000000090200720c */ /* 0x000fda0003f44070 */
[----:B------:R-:W-:Y:S01]  /*1980*/  @!P2 IMAD.IADD R9, R9, 0x1, -R2 ;  /* 0x000000010909a824 */ /* 0x000fe200078e0a02 */
[----:B------:R-:W-:-:S04]  /*1990*/  @!P2 IADD3 R5, PT, PT, R5, 0x1, RZ ;  /* 0x000000010505a810 */ /* 0x000fc80007ffe0ff */
[----:B------:R-:W-:Y:S02]  /*19a0*/  ISETP.GE.U32.AND P1, PT, R9, R2, PT ;  /* 0x000000020900720c */ /* 0x000fe40003f26070 */
[----:B------:R-:W-:-:S04]  /*19b0*/  LOP3.LUT R9, R13, UR5, RZ, 0x3c, !PT ;  /* 0x000000050d097c12 */ /* 0x000fc8000f8e3cff */
[----:B------:R-:W-:-:S07]  /*19c0*/  ISETP.GE.AND P3, PT, R9, RZ, PT ;  /* 0x000000ff0900720c */ /* 0x000fce0003f66270 */
[----:B------:R-:W-:-:S06]  /*19d0*/  @P1 VIADD R5, R5, 0x1 ;  /* 0x0000000105051836 */ /* 0x000fcc0000000000 */
[----:B------:R-:W-:-:S05]  /*19e0*/  @!P3 IMAD.MOV R5, RZ, RZ, -R5 ;  /* 0x000000ffff05b224 */ /* 0x000fca00078e0a05 */
[----:B------:R-:W-:Y:S01]  /*19f0*/  SEL R5, R4, R5, !P0 ;  /* 0x0000000504057207 */ /* 0x000fe20004000000 */
[----:B--2---:R-:W-:-:S04]  /*1a00*/  FADD R11, R8, R7 ;  /* 0x00000007080b7221 */ /* 0x004fc80000000000 */
[----:B------:R-:W-:Y:S01]  /*1a10*/  IMAD.WIDE R6, R5, 0x4, R26 ;  /* 0x0000000405067825 */ /* 0x000fe200078e021a */
[----:B------:R1:W-:Y:S05]  /*1a20*/  STG.E desc[UR14][R24.64], R11 ;  /* 0x0000000b18007986 */ /* 0x0003ea000c10190e */
[----:B------:R2:W1:Y:S01]  /*1a30*/  LDG.E R6, desc[UR14][R6.64] ;  /* 0x0000000e06067981 */ /* 0x000462000c1e1900 */
[----:B------:R-:W-:-:S04]  /*1a40*/  IADD3 R13, PT, PT, R0, R13, RZ ;  /* 0x0000000d000d7210 */ /* 0x000fc80007ffe0ff */
[----:B------:R-:W-:-:S05]  /*1a50*/  IABS R9, R13 ;  /* 0x0000000d00097213 */ /* 0x000fca0000000000 */
[----:B------:R-:W-:-:S04]  /*1a60*/  IMAD.HI.U32 R5, R3, R9, RZ ;  /* 0x0000000903057227 */ /* 0x000fc800078e00ff */
[----:B0-----:R-:W-:-:S04]  /*1a70*/  IMAD.MOV R8, RZ, RZ, -R5 ;  /* 0x000000ffff087224 */ /* 0x001fc800078e0a05 */
[----:B------:R-:W-:Y:S01]  /*1a80*/  IMAD R9, R2, R8, R9 ;  /* 0x0000000802097224 */ /* 0x000fe200078e0209 */
[----:B------:R-:W-:-:S04]  /*1a90*/  LOP3.LUT R8, R13, UR5, RZ, 0x3c, !PT ;  /* 0x000000050d087c12 */ /* 0x000fc8000f8e3cff */
[----:B------:R-:W-:Y:S02]  /*1aa0*/  ISETP.GT.U32.AND P2, PT, R2, R9, PT ;  /* 0x000000090200720c */ /* 0x000fe40003f44070 */
[----:B------:R-:W-:-:S11]  /*1ab0*/  ISETP.GE.AND P3, PT, R8, RZ, PT ;  /* 0x000000ff0800720c */ /* 0x000fd60003f66270 */
[----:B------:R-:W-:Y:S01]  /*1ac0*/  @!P2 IMAD.IADD R9, R9, 0x1, -R2 ;  /* 0x000000010909a824 */ /* 0x000fe200078e0a02 */
[----:B------:R-:W-:-:S04]  /*1ad0*/  @!P2 IADD3 R5, PT, PT, R5, 0x1, RZ ;  /* 0x000000010505a810 */ /* 0x000fc80007ffe0ff */
[----:B------:R-:W-:-:S13]  /*1ae0*/  ISETP.GE.U32.AND P1, PT, R9, R2, PT ;  /* 0x000000020900720c */ /* 0x000fda0003f26070 */
[----:B------:R-:W-:-:S04]  /*1af0*/  @P1 VIADD R5, R5, 0x1 ;  /* 0x0000000105051836 */ /* 0x000fc80000000000 */
[----:B------:R-:W-:-:S05]  /*1b00*/  @!P3 IMAD.MOV R5, RZ, RZ, -R5 ;  /* 0x000000ffff05b224 */ /* 0x000fca00078e0a05 */
[----:B--2---:R-:W-:Y:S01]  /*1b10*/  SEL R7, R4, R5, !P0 ;  /* 0x0000000504077207 */ /* 0x004fe20004000000 */
[----:B-1----:R-:W-:-:S04]  /*1b20*/  FADD R11, R11, R6 ;  /* 0x000000060b0b7221 */ /* 0x002fc80000000000 */
[----:B------:R-:W-:Y:S01]  /*1b30*/  IMAD.WIDE R6, R7, 0x4, R26 ;  /* 0x0000000407067825 */ /* 0x000fe200078e021a */
[----:B------:R0:W-:Y:S05]  /*1b40*/  STG.E desc[UR14][R24.64], R11 ;  /* 0x0000000b18007986 */ /* 0x0001ea000c10190e */
[----:B------:R1:W0:Y:S01]  /*1b50*/  LDG.E R6, desc[UR14][R6.64] ;  /* 0x0000000e06067981 */ /* 0x000222000c1e1900 */
[----:B------:R-:W-:-:S04]  /*1b60*/  IADD3 R13, PT, PT, R0, R13, RZ ;  /* 0x0000000d000d7210 */ /* 0x000fc80007ffe0ff */
[----:B------:R-:W-:-:S05]  /*1b70*/  IABS R9, R13 ;  /* 0x0000000d00097213 */ /* 0x000fca0000000000 */
[----:B------:R-:W-:-:S04]  /*1b80*/  IMAD.HI.U32 R5, R3, R9, RZ ;  /* 0x0000000903057227 */ /* 0x000fc800078e00ff */
[----:B------:R-:W-:-:S04]  /*1b90*/  IMAD.MOV R8, RZ, RZ, -R5 ;  /* 0x000000ffff087224 */ /* 0x000fc800078e0a05 */
        /* <DEDUP_REMOVED lines=9> */
[----:B-1----:R-:W-:Y:S01]  /*1c30*/  SEL R7, R4, R5, !P0 ;  /* 0x0000000504077207 */ /* 0x002fe20004000000 */
[----:B0-----:R-:W-:-:S04]  /*1c40*/  FADD R11, R11, R6 ;  /* 0x000000060b0b7221 */ /* 0x001fc80000000000 */
        /* <DEDUP_REMOVED lines=56> */
[----:B------:R-:W0:Y:S01]  /*1fd0*/  LDG.E R6, desc[UR14][R6.64] ;  /* 0x0000000e06067981 */ /* 0x000e22000c1e1900 */
[----:B------:R-:W-:-:S04]  /*1fe0*/  IADD3 R5, PT, PT, R0, R13, RZ ;  /* 0x0000000d00057210 */ /* 0x000fc80007ffe0ff */
[----:B------:R-:W-:Y:S02]  /*1ff0*/  IABS R9, R5 ;  /* 0x0000000500097213 */ /* 0x000fe40000000000 */
[----:B------:R-:W-:-:S03]  /*2000*/  LOP3.LUT R5, R5, UR5, RZ, 0x3c, !PT ;  /* 0x0000000505057c12 */ /* 0x000fc6000f8e3cff */
[----:B------:R-:W-:Y:S01]  /*2010*/  IMAD.HI.U32 R3, R3, R9, RZ ;  /* 0x0000000903037227 */ /* 0x000fe200078e00ff */
[----:B------:R-:W-:-:S03]  /*2020*/  ISETP.GE.AND P3, PT, R5, RZ, PT ;  /* 0x000000ff0500720c */ /* 0x000fc60003f66270 */
[----:B------:R-:W-:-:S04]  /*2030*/  IMAD.MOV R8, RZ, RZ, -R3 ;  /* 0x000000ffff087224 */ /* 0x000fc800078e0a03 */
[----:B------:R-:W-:-:S05]  /*2040*/  IMAD R9, R2, R8, R9 ;  /* 0x0000000802097224 */ /* 0x000fca00078e0209 */
[----:B------:R-:W-:-:S13]  /*2050*/  ISETP.GT.U32.AND P2, PT, R2, R9, PT ;  /* 0x000000090200720c */ /* 0x000fda0003f44070 */
[----:B------:R-:W-:Y:S01]  /*2060*/  @!P2 IMAD.IADD R9, R9, 0x1, -R2 ;  /* 0x000000010909a824 */ /* 0x000fe200078e0a02 */
[----:B------:R-:W-:-:S04]  /*2070*/  @!P2 IADD3 R3, PT, PT, R3, 0x1, RZ ;  /* 0x000000010303a810 */ /* 0x000fc80007ffe0ff */
[----:B------:R-:W-:-:S13]  /*2080*/  ISETP.GE.U32.AND P1, PT, R9, R2, PT ;  /* 0x000000020900720c */ /* 0x000fda0003f26070 */
[----:B------:R-:W-:-:S04]  /*2090*/  @P1 VIADD R3, R3, 0x1 ;  /* 0x0000000103031836 */ /* 0x000fc80000000000 */
[----:B------:R-:W-:-:S05]  /*20a0*/  @!P3 IMAD.MOV R3, RZ, RZ, -R3 ;  /* 0x000000ffff03b224 */ /* 0x000fca00078e0a03 */
[----:B------:R-:W-:-:S05]  /*20b0*/  SEL R3, R4, R3, !P0 ;  /* 0x0000000304037207 */ /* 0x000fca0004000000 */
[----:B------:R-:W-:-:S04]  /*20c0*/  IMAD.WIDE R2, R3, 0x4, R26 ;  /* 0x0000000403027825 */ /* 0x000fc800078e021a */
[----:B0-----:R-:W-:-:S05]  /*20d0*/  FADD R11, R11, R6 ;  /* 0x000000060b0b7221 */ /* 0x001fca0000000000 */
[----:B------:R2:W-:Y:S04]  /*20e0*/  STG.E desc[UR14][R24.64], R11 ;  /* 0x0000000b18007986 */ /* 0x0005e8000c10190e */
[----:B------:R-:W3:Y:S01]  /*20f0*/  LDG.E R2, desc[UR14][R2.64] ;  /* 0x0000000e02027981 */ /* 0x000ee2000c1e1900 */
[----:B------:R-:W-:Y:S01]  /*2100*/  UIADD3 UR4, UPT, UPT, UR4, 0x8, URZ ;  /* 0x0000000804047890 */ /* 0x000fe2000fffe0ff */
[----:B---3--:R-:W-:-:S05]  /*2110*/  FADD R8, R11, R2 ;  /* 0x000000020b087221 */ /* 0x008fca0000000000 */
[----:B------:R2:W-:Y:S06]  /*2120*/  STG.E desc[UR14][R24.64], R8 ;  /* 0x0000000818007986 */ /* 0x0005ec000c10190e */
.L_x_3:
        /* <DEDUP_REMOVED lines=8> */
[----:B------:R-:W3:Y:S02]  /*21b0*/  I2F.RP R3, R2 ;  /* 0x0000000200037306 */ /* 0x000ee40000209400 */
[----:B-1----:R-:W-:-:S06]  /*21c0*/  IABS R6, R13 ;  /* 0x0000000d00067213 */ /* 0x002fcc0000000000 */
[----:B---3--:R-:W1:Y:S02]  /*21d0*/  MUFU.RCP R3, R3 ;  /* 0x0000000300037308 */ /* 0x008e640000001000 */
[----:B-1----:R-:W-:-:S06]  /*21e0*/  IADD3 R7, PT, PT, R3, 0xffffffe, RZ ;  /* 0x0ffffffe03077810 */ /* 0x002fcc0007ffe0ff */
[----:B------:R-:W1:Y:S02]  /*21f0*/  F2I.FTZ.U32.TRUNC.NTZ R5, R7 ;  /* 0x0000000700057305 */ /* 0x000e64000021f000 */
[----:B-1----:R-:W-:-:S04]  /*2200*/  IMAD.MOV R9, RZ, RZ, -R5 ;  /* 0x000000ffff097224 */ /* 0x002fc800078e0a05 */
[----:B------:R-:W-:-:S04]  /*2210*/  IMAD R9, R9, R2, RZ ;  /* 0x0000000209097224 */ /* 0x000fc800078e02ff */
[----:B------:R-:W-:Y:S01]  /*2220*/  IMAD.HI.U32 R4, R5, R9, R4 ;  /* 0x0000000905047227 */ /* 0x000fe200078e0004 */
[----:B------:R-:W-:-:S05]  /*2230*/  MOV R5, R6 ;  /* 0x0000000600057202 */ /* 0x000fca0000000f00 */
        /* <DEDUP_REMOVED lines=9> */
[----:B------:R-:W-:Y:S01]  /*22d0*/  @P0 VIADD R3, R3, 0x1 ;  /* 0x0000000103030836 */ /* 0x000fe20000000000 */
[----:B------:R-:W-:-:S03]  /*22e0*/  ISETP.NE.AND P0, PT, RZ, UR5, PT ;  /* 0x00000005ff007c0c */ /* 0x000fc6000bf05270 */
[----:B------:R-:W-:Y:S01]  /*22f0*/  IMAD.MOV.U32 R6, RZ, RZ, R3 ;  /* 0x000000ffff067224 */ /* 0x000fe200078e0003 */
[----:B------:R-:W-:-:S04]  /*2300*/  LOP3.LUT R3, RZ, UR5, RZ, 0x33, !PT ;  /* 0x00000005ff037c12 */ /* 0x000fc8000f8e33ff */
[----:B------:R-:W-:-:S04]  /*2310*/  @!P2 IADD3 R6, PT, PT, -R6, RZ, RZ ;  /* 0x000000ff0606a210 */ /* 0x000fc80007ffe1ff */
[----:B------:R-:W-:-:S05]  /*2320*/  SEL R7, R3, R6, !P0 ;  /* 0x0000000603077207 */ /* 0x000fca0004000000 */
[----:B------:R-:W-:-:S06]  /*2330*/  IMAD.WIDE R6, R7, 0x4, R26 ;  /* 0x0000000407067825 */ /* 0x000fcc00078e021a */
[----:B------:R-:W2:Y:S01]  /*2340*/  LDG.E R7, desc[UR14][R6.64] ;  /* 0x0000000e06077981 */ /* 0x000ea2000c1e1900 */
[----:B------:R-:W-:-:S05]  /*2350*/  IMAD.IADD R13, R0, 0x1, R13 ;  /* 0x00000001000d7824 */ /* 0x000fca00078e020d */
[----:B------:R-:W-:-:S05]  /*2360*/  IABS R9, R13 ;  /* 0x0000000d00097213 */ /* 0x000fca0000000000 */
[----:B------:R-:W-:-:S04]  /*2370*/  IMAD.HI.U32 R5, R4, R9, RZ ;  /* 0x0000000904057227 */ /* 0x000fc800078e00ff */
[----:B------:R-:W-:-:S04]  /*2380*/  IMAD.MOV R10, RZ, RZ, -R5 ;  /* 0x000000ffff0a7224 */ /* 0x000fc800078e0a05 */
[----:B------:R-:W-:-:S05]  /*2390*/  IMAD R9, R2, R10, R9 ;  /* 0x0000000a02097224 */ /* 0x000fca00078e0209 */
[----:B------:R-:W-:-:S13]  /*23a0*/  ISETP.GT.U32.AND P2, PT, R2, R9, PT ;  /* 0x000000090200720c */ /* 0x000fda0003f44070 */
[----:B------:R-:W-:Y:S01]  /*23b0*/  @!P2 IADD3 R9, PT, PT, R9, -R2, RZ ;  /* 0x800000020909a210 */ /* 0x000fe20007ffe0ff */
[----:B------:R-:W-:-:S03]  /*23c0*/  @!P2 VIADD R5, R5, 0x1 ;  /* 0x000000010505a836 */ /* 0x000fc60000000000 */
[----:B------:R-:W-:Y:S02]  /*23d0*/  ISETP.GE.U32.AND P1, PT, R9, R2, PT ;  /* 0x000000020900720c */ /* 0x000fe40003f26070 */
[----:B------:R-:W-:-:S04]  /*23e0*/  LOP3.LUT R9, R13, UR5, RZ, 0x3c, !PT ;  /* 0x000000050d097c12 */ /* 0x000fc8000f8e3cff */
[----:B------:R-:W-:-:S07]  /*23f0*/  ISETP.GE.AND P3, PT, R9, RZ, PT ;  /* 0x000000ff0900720c */ /* 0x000fce0003f66270 */
[----:B------:R-:W-:-:S06]  /*2400*/  @P1 VIADD R5, R5, 0x1 ;  /* 0x0000000105051836 */ /* 0x000fcc0000000000 */
[----:B------:R-:W-:-:S04]  /*2410*/  @!P3 IADD3 R5, PT, PT, -R5, RZ, RZ ;  /* 0x000000ff0505b210 */ /* 0x000fc80007ffe1ff */
[----:B------:R-:W-:Y:S01]  /*2420*/  SEL R5, R3, R5, !P0 ;  /* 0x0000000503057207 */ /* 0x000fe20004000000 */
[----:B--2---:R-:W-:-:S04]  /*2430*/  FADD R11, R8, R7 ;  /* 0x00000007080b7221 */ /* 0x004fc80000000000 */
[----:B------:R-:W-:Y:S01]  /*2440*/  IMAD.WIDE R6, R5, 0x4, R26 ;  /* 0x0000000405067825 */ /* 0x000fe200078e021a */
[----:B------:R1:W-:Y:S05]  /*2450*/  STG.E desc[UR14][R24.64], R11 ;  /* 0x0000000b18007986 */ /* 0x0003ea000c10190e */
[----:B------:R2:W1:Y:S01]  /*2460*/  LDG.E R6, desc[UR14][R6.64] ;  /* 0x0000000e06067981 */ /* 0x000462000c1e1900 */
[----:B------:R-:W-:-:S05]  /*2470*/  IMAD.IADD R13, R0, 0x1, R13 ;  /* 0x00000001000d7824 */ /* 0x000fca00078e020d */
[----:B------:R-:W-:-:S05]  /*2480*/  IABS R9, R13 ;  /* 0x0000000d00097213 */ /* 0x000fca0000000000 */
[----:B------:R-:W-:-:S04]  /*2490*/  IMAD.HI.U32 R5, R4, R9, RZ ;  /* 0x0000000904057227 */ /* 0x000fc800078e00ff */
[----:B0-----:R-:W-:-:S04]  /*24a0*/  IMAD.MOV R8, RZ, RZ, -R5 ;  /* 0x000000ffff087224 */ /* 0x001fc800078e0a05 */
[----:B------:R-:W-:Y:S01]  /*24b0*/  IMAD R9, R2, R8, R9 ;  /* 0x0000000802097224 */ /* 0x000fe200078e0209 */
[----:B------:R-:W-:-:S04]  /*24c0*/  LOP3.LUT R8, R13, UR5, RZ, 0x3c, !PT ;  /* 0x000000050d087c12 */ /* 0x000fc8000f8e3cff */
[----:B------:R-:W-:Y:S02]  /*24d0*/  ISETP.GT.U32.AND P2, PT, R2, R9, PT ;  /* 0x000000090200720c */ /* 0x000fe40003f44070 */
[----:B------:R-:W-:-:S11]  /*24e0*/  ISETP.GE.AND P3, PT, R8, RZ, PT ;  /* 0x000000ff0800720c */ /* 0x000fd60003f66270 */
[----:B------:R-:W-:Y:S01]  /*24f0*/  @!P2 IADD3 R9, PT, PT, R9, -R2, RZ ;  /* 0x800000020909a210 */ /* 0x000fe20007ffe0ff */
[----:B------:R-:W-:-:S03]  /*2500*/  @!P2 VIADD R5, R5, 0x1 ;  /* 0x000000010505a836 */ /* 0x000fc60000000000 */
[----:B------:R-:W-:-:S13]  /*2510*/  ISETP.GE.U32.AND P1, PT, R9, R2, PT ;  /* 0x000000020900720c */ /* 0x000fda0003f26070 */
[----:B------:R-:W-:-:S05]  /*2520*/  @P1 VIADD R5, R5, 0x1 ;  /* 0x0000000105051836 */ /* 0x000fca0000000000 */
[----:B------:R-:W-:-:S04]  /*2530*/  @!P3 IADD3 R5, PT, PT, -R5, RZ, RZ ;  /* 0x000000ff0505b210 */ /* 0x000fc80007ffe1ff */
[----:B--2---:R-:W-:Y:S01]  /*2540*/  SEL R7, R3, R5, !P0 ;  /* 0x0000000503077207 */ /* 0x004fe20004000000 */
[----:B-1----:R-:W-:-:S04]  /*2550*/  FADD R11, R11, R6 ;  /* 0x000000060b0b7221 */ /* 0x002fc80000000000 */
[----:B------:R-:W-:Y:S01]  /*2560*/  IMAD.WIDE R6, R7, 0x4, R26 ;  /* 0x0000000407067825 */ /* 0x000fe200078e021a */
[----:B------:R0:W-:Y:S05]  /*2570*/  STG.E desc[UR14][R24.64], R11 ;  /* 0x0000000b18007986 */ /* 0x0001ea000c10190e */
[----:B------:R-:W0:Y:S01]  /*2580*/  LDG.E R6, desc[UR14][R6.64] ;  /* 0x0000000e06067981 */ /* 0x000e22000c1e1900 */
[----:B------:R-:W-:-:S05]  /*2590*/  IMAD.IADD R5, R0, 0x1, R13 ;  /* 0x0000000100057824 */ /* 0x000fca00078e020d */
[----:B------:R-:W-:Y:S02]  /*25a0*/  IABS R9, R5 ;  /* 0x0000000500097213 */ /* 0x000fe40000000000 */
[----:B------:R-:W-:-:S03]  /*25b0*/  LOP3.LUT R5, R5, UR5, RZ, 0x3c, !PT ;  /* 0x0000000505057c12 */ /* 0x000fc6000f8e3cff */
[----:B------:R-:W-:Y:S01]  /*25c0*/  IMAD.HI.U32 R4, R4, R9, RZ ;  /* 0x0000000904047227 */ /* 0x000fe200078e00ff */
[----:B------:R-:W-:-:S03]  /*25d0*/  ISETP.GE.AND P3, PT, R5, RZ, PT ;  /* 0x000000ff0500720c */ /* 0x000fc60003f66270 */
[----:B------:R-:W-:-:S04]  /*25e0*/  IMAD.MOV R8, RZ, RZ, -R4 ;  /* 0x000000ffff087224 */ /* 0x000fc800078e0a04 */
[----:B------:R-:W-:-:S05]  /*25f0*/  IMAD R9, R2, R8, R9 ;  /* 0x0000000802097224 */ /* 0x000fca00078e0209 */
[----:B------:R-:W-:-:S13]  /*2600*/  ISETP.GT.U32.AND P2, PT, R2, R9, PT ;  /* 0x000000090200720c */ /* 0x000fda0003f44070 */
[----:B------:R-:W-:Y:S01]  /*2610*/  @!P2 IADD3 R9, PT, PT, R9, -R2, RZ ;  /* 0x800000020909a210 */ /* 0x000fe20007ffe0ff */
[----:B------:R-:W-:-:S03]  /*2620*/  @!P2 VIADD R4, R4, 0x1 ;  /* 0x000000010404a836 */ /* 0x000fc60000000000 */
[----:B------:R-:W-:-:S13]  /*2630*/  ISETP.GE.U32.AND P1, PT, R9, R2, PT ;  /* 0x000000020900720c */ /* 0x000fda0003f26070 */
[----:B------:R-:W-:-:S05]  /*2640*/  @P1 VIADD R4, R4, 0x1 ;  /* 0x0000000104041836 */ /* 0x000fca0000000000 */
[----:B------:R-:W-:-:S04]  /*2650*/  @!P3 IADD3 R4, PT, PT, -R4, RZ, RZ ;  /* 0x000000ff0404b210 */ /* 0x000fc80007ffe1ff */
[----:B------:R-:W-:-:S05]  /*2660*/  SEL R3, R3, R4, !P0 ;  /* 0x0000000403037207 */ /* 0x000fca0004000000 */
[----:B------:R-:W-:-:S04]  /*2670*/  IMAD.WIDE R26, R3, 0x4, R26 ;  /* 0x00000004031a7825 */ /* 0x000fc800078e021a */
[----:B0-----:R-:W-:-:S05]  /*2680*/  FADD R11, R11, R6 ;  /* 0x000000060b0b7221 */ /* 0x001fca0000000000 */
[----:B------:R3:W-:Y:S04]  /*2690*/  STG.E desc[UR14][R24.64], R11 ;  /* 0x0000000b18007986 */ /* 0x0007e8000c10190e */
[----:B------:R-:W2:Y:S01]  /*26a0*/  LDG.E R26, desc[UR14][R26.64] ;  /* 0x0000000e1a1a7981 */ /* 0x000ea2000c1e1900 */
[----:B------:R-:W-:Y:S01]  /*26b0*/  UIADD3 UR4, UPT, UPT, UR4, 0x4, URZ ;  /* 0x0000000404047890 */ /* 0x000fe2000fffe0ff */
[----:B--2---:R-:W-:-:S05]  /*26c0*/  FADD R8, R11, R26 ;  /* 0x0000001a0b087221 */ /* 0x004fca0000000000 */
[----:B------:R3:W-:Y:S06]  /*26d0*/  STG.E desc[UR14][R24.64], R8 ;  /* 0x0000000818007986 */ /* 0x0007ec000c10190e */
.L_x_4:
[----:B------:R-:W-:Y:S05]  /*26e0*/  BRA.U !UP1, `(.L_x_0) ;  /* 0x0000000109987547 */ /* 0x000fea000b800000 */
[----:B------:R-:W-:Y:S01]  /*26f0*/  IABS R10, UR5 ;  /* 0x00000005000a7c13 */ /* 0x000fe20008000000 */
[----:B------:R-:W4:Y:S01]  /*2700*/  LDC.64 R2, c[0x0][0x380] ;  /* 0x0000e000ff027b82 */ /* 0x000f220000000a00 */
[----:B------:R-:W-:Y:S01]  /*2710*/  ISETP.NE.AND P3, PT, RZ, UR5, PT ;  /* 0x00000005ff007c0c */ /* 0x000fe2000bf65270 */
[----:B------:R-:W0:Y:S01]  /*2720*/  LDCU UR6, c[0x0][0x398] ;  /* 0x00007300ff0677ac */ /* 0x000e220008000800 */
[----:B-1----:R-:W1:Y:S01]  /*2730*/  I2F.RP R6, R10 ;  /* 0x0000000a00067306 */ /* 0x002e620000209400 */
[----:B------:R-:W-:Y:S01]  /*2740*/  LOP3.LUT R9, RZ, UR5, RZ, 0x33, !PT ;  /* 0x00000005ff097c12 */ /* 0x000fe2000f8e33ff */
[----:B------:R-:W-:-:S06]  /*2750*/  UIADD3 UR8, UPT, UPT, -UR8, URZ, URZ ;  /* 0x000000ff08087290 */ /* 0x000fcc000fffe1ff */
[----:B-1----:R-:W1:Y:S02]  /*2760*/  MUFU.RCP R6, R6 ;  /* 0x0000000600067308 */ /* 0x002e640000001000 */
[----:B-1----:R-:W-:-:S06]  /*2770*/  VIADD R4, R6, 0xffffffe ;  /* 0x0ffffffe06047836 */ /* 0x002fcc0000000000 */
[----:B------:R1:W5:Y:S02]  /*2780*/  F2I.FTZ.U32.TRUNC.NTZ R5, R4 ;  /* 0x0000000400057305 */ /* 0x000364000021f000 */
[----:B-1----:R-:W-:Y:S02]  /*2790*/  HFMA2 R4, -RZ, RZ, 0, 0 ;  /* 0x00000000ff047431 */ /* 0x002fe400000001ff */
[----:B-----5:R-:W-:-:S04]  /*27a0*/  IMAD.MOV R7, RZ, RZ, -R5 ;  /* 0x000000ffff077224 */ /* 0x020fc800078e0a05 */
[----:B------:R-:W-:-:S04]  /*27b0*/  IMAD R7, R7, R10, RZ ;  /* 0x0000000a07077224 */ /* 0x000fc800078e02ff */
[----:B------:R-:W-:-:S04]  /*27c0*/  IMAD.HI.U32 R12, R5, R7, R4 ;  /* 0x00000007050c7227 */ /* 0x000fc800078e0004 */
[----:B0---4-:R-:W-:-:S07]  /*27d0*/  IMAD R7, R0, UR4, RZ ;  /* 0x0000000400077c24 */ /* 0x011fce000f8e02ff */
.L_x_5:
[----:B------:R-:W-:Y:S01]  /*27e0*/  IABS R5, R7 ;  /* 0x0000000700057213 */ /* 0x000fe20000000000 */
[----:B------:R-:W-:Y:S02]  /*27f0*/  UMOV UR5, UR6 ;  /* 0x0000000600057c82 */ /* 0x000fe40008000000 */
[----:B------:R-:W-:Y:S02]  /*2800*/  IABS R14, UR5 ;  /* 0x00000005000e7c13 */ /* 0x000fe40008000000 */
        /* <DEDUP_REMOVED lines=11> */
[----:B------:R-:W-:-:S05]  /*28c0*/  SEL R5, R9, R4, !P3 ;  /* 0x0000000409057207 */ /* 0x000fca0005800000 */
[----:B------:R-:W-:-:S06]  /*28d0*/  IMAD.WIDE R4, R5, 0x4, R2 ;  /* 0x0000000405047825 */ /* 0x000fcc00078e0202 */
[----:B------:R-:W2:Y:S01]  /*28e0*/  LDG.E R5, desc[UR14][R4.64] ;  /* 0x0000000e04057981 */ /* 0x000ea2000c1e1900 */
[----:B------:R-:W-:Y:S01]  /*28f0*/  UIADD3 UR8, UPT, UPT, UR8, 0x1, URZ ;  /* 0x0000000108087890 */ /* 0x000fe2000fffe0ff */
[----:B------:R-:W-:-:S03]  /*2900*/  IADD3 R7, PT, PT, R0, R7, RZ ;  /* 0x0000000700077210 */ /* 0x000fc60007ffe0ff */
[----:B------:R-:W-:Y:S01]  /*2910*/  UISETP.NE.AND UP0, UPT, UR8, URZ, UPT ;  /* 0x000000ff0800728c */ /* 0x000fe2000bf05270 */
[----:B--234-:R-:W-:-:S05]  /*2920*/  FADD R8, R5, R8 ;  /* 0x0000000805087221 */ /* 0x01cfca0000000000 */
[----:B------:R4:W-:Y:S03]  /*2930*/  STG.E desc[UR14][R24.64], R8 ;  /* 0x0000000818007986 */ /* 0x0009e6000c10190e */
[----:B------:R-:W-:Y:S05]  /*2940*/  BRA.U UP0, `(.L_x_5) ;  /* 0xfffffffd00a47547 */ /* 0x000fea000b83ffff */
.L_x_0:
[----:B------:R-:W-:-:S04]  /*2950*/  I2FP.F32.S32 R0, UR5 ;  /* 0x0000000500007c45 */ /* 0x000fc80008201400 */
[----:B------:R0:W0:Y:S01]  /*2960*/  MUFU.RSQ R3, R0 ;  /* 0x0000000000037308 */ /* 0x0000220000001400 */
[----:B------:R-:W-:-:S05]  /*2970*/  VIADD R2, R0, 0xf3000000 ;  /* 0xf300000000027836 */ /* 0x000fca0000000000 */
[----:B------:R-:W-:-:S13]  /*2980*/  ISETP.GT.U32.AND P0, PT, R2, 0x727fffff, PT ;  /* 0x727fffff0200780c */ /* 0x000fda0003f04070 */
[----:B0-----:R-:W-:Y:S05]  /*2990*/  @!P0 BRA `(.L_x_6) ;  /* 0x0000000000108947 */ /* 0x001fea0003800000 */
[----:B------:R-:W-:-:S07]  /*29a0*/  MOV R4, 0x29c0 ;  /* 0x000029c000047802 */ /* 0x000fce0000000f00 */
[----:B-1234-:R-:W-:Y:S05]  /*29b0*/  CALL.REL.NOINC `($__internal_0_$__cuda_sm20_sqrt_rn_f32_slowpath) ;  /* 0x0000000000547944 */ /* 0x01efea0003c00000 */
[----:B------:R-:W-:Y:S01]  /*29c0*/  IMAD.MOV.U32 R3, RZ, RZ, R0 ;  /* 0x000000ffff037224 */ /* 0x000fe200078e0000 */
[----:B------:R-:W-:Y:S06]  /*29d0*/  BRA `(.L_x_7) ;  /* 0x0000000000107947 */ /* 0x000fec0003800000 */
.L_x_6:
[----:B------:R-:W-:Y:S01]  /*29e0*/  FMUL.FTZ R5, R0, R3 ;  /* 0x0000000300057220 */ /* 0x000fe20000410000 */
[----:B------:R-:W-:-:S03]  /*29f0*/  FMUL.FTZ R3, R3, 0.5 ;  /* 0x3f00000003037820 */ /* 0x000fc60000410000 */
[----:B------:R-:W-:-:S04]  /*2a00*/  FFMA R0, -R5, R5, R0 ;  /* 0x0000000505007223 */ /* 0x000fc80000000100 */
[----:B------:R-:W-:-:S07]  /*2a10*/  FFMA R3, R0, R3, R5 ;  /* 0x0000000300037223 */ /* 0x000fce0000000005 */
.L_x_7:
[----:B------:R-:W0:Y:S01]  /*2a20*/  MUFU.RCP R0, R3 ;  /* 0x0000000300007308 */ /* 0x000e220000001000 */
[----:B------:R-:W-:Y:S07]  /*2a30*/  BSSY.RECONVERGENT B0, `(.L_x_8) ;  /* 0x000000b000007945 */ /* 0x000fee0003800200 */
[----:B------:R-:W5:Y:S01]  /*2a40*/  FCHK P0, R8, R3 ;  /* 0x0000000308007302 */ /* 0x000f620000000000 */
[----:B0-----:R-:W-:-:S04]  /*2a50*/  FFMA R5, R0, -R3, 1 ;  /* 0x3f80000000057423 */ /* 0x001fc80000000803 */
[----:B------:R-:W-:-:S04]  /*2a60*/  FFMA R0, R0, R5, R0 ;  /* 0x0000000500007223 */ /* 0x000fc80000000000 */
[----:B------:R-:W-:-:S04]  /*2a70*/  FFMA R5, R0, R8, RZ ;  /* 0x0000000800057223 */ /* 0x000fc800000000ff */
[----:B------:R-:W-:-:S04]  /*2a80*/  FFMA R2, R5, -R3, R8 ;  /* 0x8000000305027223 */ /* 0x000fc80000000008 */
[----:B------:R-:W-:Y:S01]  /*2a90*/  FFMA R5, R0, R2, R5 ;  /* 0x0000000200057223 */ /* 0x000fe20000000005 */
[----:B-----5:R-:W-:Y:S06]  /*2aa0*/  @!P0 BRA `(.L_x_9) ;  /* 0x00000000000c8947 */ /* 0x020fec0003800000 */
[----:B------:R-:W-:Y:S02]  /*2ab0*/  MOV R0, R8 ;  /* 0x0000000800007202 */ /* 0x000fe40000000f00 */
[----:B------:R-:W-:-:S07]  /*2ac0*/  MOV R2, 0x2ae0 ;  /* 0x00002ae000027802 */ /* 0x000fce0000000f00 */
[----:B-1234-:R-:W-:Y:S05]  /*2ad0*/  CALL.REL.NOINC `($__internal_1_$__cuda_sm3x_div_rn_noftz_f32_slowpath) ;  /* 0x00000000006c7944 */ /* 0x01efea0003c00000 */
.L_x_9:
[----:B------:R-:W-:Y:S05]  /*2ae0*/  BSYNC.RECONVERGENT B0 ;  /* 0x0000000000007941 */ /* 0x000fea0003800200 */
.L_x_8:
[----:B------:R-:W-:Y:S01]  /*2af0*/  STG.E desc[UR14][R24.64], R5 ;  /* 0x0000000518007986 */ /* 0x000fe2000c10190e */
[----:B------:R-:W-:Y:S05]  /*2b00*/  EXIT ;  /* 0x000000000000794d */ /* 0x000fea0003800000 */
        .weak           $__internal_0_$__cuda_sm20_sqrt_rn_f32_slowpath
        .type           $__internal_0_$__cuda_sm20_sqrt_rn_f32_slowpath,@function
        .size           $__internal_0_$__cuda_sm20_sqrt_rn_f32_slowpath,($__internal_1_$__cuda_sm3x_div_rn_noftz_f32_slowpath - $__internal_0_$__cuda_sm20_sqrt_rn_f32_slowpath)
$__internal_0_$__cuda_sm20_sqrt_rn_f32_slowpath:
[----:B------:R-:W-:-:S13]  /*2b10*/  LOP3.LUT P0, RZ, R0, 0x7fffffff, RZ, 0xc0, !PT ;  /* 0x7fffffff00ff7812 */ /* 0x000fda000780c0ff */
[----:B------:R-:W-:Y:S01]  /*2b20*/  @!P0 IMAD.MOV.U32 R2, RZ, RZ, R0 ;  /* 0x000000ffff028224 */ /* 0x000fe200078e0000 */
[----:B------:R-:W-:Y:S06]  /*2b30*/  @!P0 BRA `(.L_x_10) ;  /* 0x0000000000448947 */ /* 0x000fec0003800000 */
[----:B------:R-:W-:-:S13]  /*2b40*/  FSETP.GEU.FTZ.AND P0, PT, R0, RZ, PT ;  /* 0x000000ff0000720b */ /* 0x000fda0003f1e000 */
[----:B------:R-:W-:Y:S01]  /*2b50*/  @!P0 IMAD.MOV.U32 R2, RZ, RZ, 0x7fffffff ;  /* 0x7fffffffff028424 */ /* 0x000fe200078e00ff */
[----:B------:R-:W-:Y:S06]  /*2b60*/  @!P0 BRA `(.L_x_10) ;  /* 0x0000000000388947 */ /* 0x000fec0003800000 */
[----:B------:R-:W-:-:S13]  /*2b70*/  FSETP.GTU.FTZ.AND P0, PT, |R0|, +INF , PT ;  /* 0x7f8000000000780b */ /* 0x000fda0003f1c200 */
[----:B------:R-:W-:Y:S01]  /*2b80*/  @P0 FADD.FTZ R2, R0, 1 ;  /* 0x3f80000000020421 */ /* 0x000fe20000010000 */
[----:B------:R-:W-:Y:S06]  /*2b90*/  @P0 BRA `(.L_x_10) ;  /* 0x00000000002c0947 */ /* 0x000fec0003800000 */
[----:B------:R-:W-:-:S13]  /*2ba0*/  FSETP.NEU.FTZ.AND P0, PT, |R0|, +INF , PT ;  /* 0x7f8000000000780b */ /* 0x000fda0003f1d200 */
[----:B------:R-:W-:Y:S01]  /*2bb0*/  @!P0 MOV R2, R0 ;  /* 0x0000000000028202 */ /* 0x000fe20000000f00 */
[----:B------:R-:W-:Y:S06]  /*2bc0*/  @!P0 BRA `(.L_x_10) ;  /* 0x0000000000208947 */ /* 0x000fec0003800000 */
[----:B------:R-:W-:-:S04]  /*2bd0*/  FFMA R0, R0, 1.84467440737095516160e+19, RZ ;  /* 0x5f80000000007823 */ /* 0x000fc800000000ff */
[----:B------:R-:W0:Y:S02]  /*2be0*/  MUFU.RSQ R3, R0 ;  /* 0x0000000000037308 */ /* 0x000e240000001400 */
[----:B0-----:R-:W-:Y:S01]  /*2bf0*/  FMUL.FTZ R5, R0, R3 ;  /* 0x0000000300057220 */ /* 0x001fe20000410000 */
[----:B------:R-:W-:-:S03]  /*2c00*/  FMUL.FTZ R3, R3, 0.5 ;  /* 0x3f00000003037820 */ /* 0x000fc60000410000 */
[----:B------:R-:W-:-:S04]  /*2c10*/  FADD.FTZ R2, -R5, -RZ ;  /* 0x800000ff05027221 */ /* 0x000fc80000010100 */
[----:B------:R-:W-:-:S04]  /*2c20*/  FFMA R2, R5, R2, R0 ;  /* 0x0000000205027223 */ /* 0x000fc80000000000 */
[----:B------:R-:W-:-:S04]  /*2c30*/  FFMA R2, R2, R3, R5 ;  /* 0x0000000302027223 */ /* 0x000fc80000000005 */
[----:B------:R-:W-:-:S07]  /*2c40*/  FMUL.FTZ R2, R2, 2.3283064365386962891e-10 ;  /* 0x2f80000002027820 */ /* 0x000fce0000410000 */
.L_x_10:
[----:B------:R-:W-:Y:S02]  /*2c50*/  HFMA2 R3, -RZ, RZ, 0, 0 ;  /* 0x00000000ff037431 */ /* 0x000fe400000001ff */
[----:B------:R-:W-:Y:S02]  /*2c60*/  IMAD.MOV.U32 R0, RZ, RZ, R2 ;  /* 0x000000ffff007224 */ /* 0x000fe400078e0002 */
[----:B------:R-:W-:-:S04]  /*2c70*/  IMAD.MOV.U32 R2, RZ, RZ, R4 ;  /* 0x000000ffff027224 */ /* 0x000fc800078e0004 */
[----:B------:R-:W-:Y:S05]  /*2c80*/  RET.REL.NODEC R2 `(_Z27harmonic_sum_kernel_genericPfS_iii) ;  /* 0xffffffd002dc7950 */ /* 0x000fea0003c3ffff */
        .weak           $__internal_1_$__cuda_sm3x_div_rn_noftz_f32_slowpath
        .type           $__internal_1_$__cuda_sm3x_div_rn_noftz_f32_slowpath,@function
        .size           $__internal_1_$__cuda_sm3x_div_rn_noftz_f32_slowpath,(.L_x_24 - $__internal_1_$__cuda_sm3x_div_rn_noftz_f32_slowpath)
$__internal_1_$__cuda_sm3x_div_rn_noftz_f32_slowpath:
[----:B------:R-:W-:Y:S01]  /*2c90*/  SHF.R.U32.HI R5, RZ, 0x17, R3 ;  /* 0x00000017ff057819 */ /* 0x000fe20000011603 */
[----:B------:R-:W-:Y:S01]  /*2ca0*/  BSSY.RECONVERGENT B1, `(.L_x_11) ;  /* 0x0000062000017945 */ /* 0x000fe20003800200 */
[----:B------:R-:W-:Y:S02]  /*2cb0*/  SHF.R.U32.HI R4, RZ, 0x17, R0 ;  /* 0x00000017ff047819 */ /* 0x000fe40000011600 */
[----:B------:R-:W-:Y:S02]  /*2cc0*/  LOP3.LUT R10, R5, 0xff, RZ, 0xc0, !PT ;  /* 0x000000ff050a7812 */ /* 0x000fe400078ec0ff */
[----:B------:R-:W-:-:S03]  /*2cd0*/  LOP3.LUT R8, R4, 0xff, RZ, 0xc0, !PT ;  /* 0x000000ff04087812 */ /* 0x000fc600078ec0ff */
[----:B------:R-:W-:Y:S02]  /*2ce0*/  VIADD R6, R10, 0xffffffff ;  /* 0xffffffff0a067836 */ /* 0x000fe40000000000 */
[----:B------:R-:W-:-:S03]  /*2cf0*/  VIADD R5, R8, 0xffffffff ;  /* 0xffffffff08057836 */ /* 0x000fc60000000000 */
[----:B------:R-:W-:-:S04]  /*2d00*/  ISETP.GT.U32.AND P0, PT, R6, 0xfd, PT ;  /* 0x000000fd0600780c */ /* 0x000fc80003f04070 */
[----:B------:R-:W-:-:S13]  /*2d10*/  ISETP.GT.U32.OR P0, PT, R5, 0xfd, P0 ;  /* 0x000000fd0500780c */ /* 0x000fda0000704470 */
[----:B------:R-:W-:Y:S01]  /*2d20*/  @!P0 MOV R4, RZ ;  /* 0x000000ff00048202 */ /* 0x000fe20000000f00 */
[----:B------:R-:W-:Y:S06]  /*2d30*/  @!P0 BRA `(.L_x_12) ;  /* 0x00000000005c8947 */ /* 0x000fec0003800000 */
[----:B------:R-:W-:Y:S02]  /*2d40*/  FSETP.GTU.FTZ.AND P0, PT, |R0|, +INF , PT ;  /* 0x7f8000000000780b */ /* 0x000fe40003f1c200 */
[----:B------:R-:W-:-:S04]  /*2d50*/  FSETP.GTU.FTZ.AND P1, PT, |R3|, +INF , PT ;  /* 0x7f8000000300780b */ /* 0x000fc80003f3c200 */
[----:B------:R-:W-:-:S13]  /*2d60*/  PLOP3.LUT P0, PT, P0, P1, PT, 0xf8, 0x8f ;  /* 0x00000000008f781c */ /* 0x000fda0000703f70 */
[----:B------:R-:W-:Y:S05]  /*2d70*/  @P0 BRA `(.L_x_13) ;  /* 0x00000004004c0947 */ /* 0x000fea0003800000 */
[----:B------:R-:W-:-:S13]  /*2d80*/  LOP3.LUT P0, RZ, R3, 0x7fffffff, R0, 0xc8, !PT ;  /* 0x7fffffff03ff7812 */ /* 0x000fda000780c800 */
[----:B------:R-:W-:Y:S05]  /*2d90*/  @!P0 BRA `(.L_x_14) ;  /* 0x00000004003c8947 */ /* 0x000fea0003800000 */
[C---:B------:R-:W-:Y:S02]  /*2da0*/  FSETP.NEU.FTZ.AND P1, PT, |R0|.reuse, +INF , PT ;  /* 0x7f8000000000780b */ /* 0x040fe40003f3d200 */
[----:B------:R-:W-:Y:S02]  /*2db0*/  FSETP.NEU.FTZ.AND P2, PT, |R3|, +INF , PT ;  /* 0x7f8000000300780b */ /* 0x000fe40003f5d200 */
[----:B------:R-:W-:-:S11]  /*2dc0*/  FSETP.NEU.FTZ.AND P0, PT, |R0|, +INF , PT ;  /* 0x7f8000000000780b */ /* 0x000fd60003f1d200 */
[----:B------:R-:W-:Y:S05]  /*2dd0*/  @!P2 BRA !P1, `(.L_x_14) ;  /* 0x00000004002ca947 */ /* 0x000fea0004800000 */
[----:B------:R-:W-:-:S04]  /*2de0*/  LOP3.LUT P1, RZ, R0, 0x7fffffff, RZ, 0xc0, !PT ;  /* 0x7fffffff00ff7812 */ /* 0x000fc8000782c0ff */
[----:B------:R-:W-:-:S13]  /*2df0*/  PLOP3.LUT P1, PT, P2, P1, PT, 0x2f, 0xf2 ;  /* 0x0000000000f2781c */ /* 0x000fda0001722577 */
[----:B------:R-:W-:Y:S05]  /*2e00*/  @P1 BRA `(.L_x_15) ;  /* 0x0000000400181947 */ /* 0x000fea0003800000 */
[----:B------:R-:W-:-:S04]  /*2e10*/  LOP3.LUT P1, RZ, R3, 0x7fffffff, RZ, 0xc0, !PT ;  /* 0x7fffffff03ff7812 */ /* 0x000fc8000782c0ff */
[----:B------:R-:W-:-:S13]  /*2e20*/  PLOP3.LUT P0, PT, P0, P1, PT, 0x2f, 0xf2 ;  /* 0x0000000000f2781c */ /* 0x000fda0000702577 */
[----:B------:R-:W-:Y:S05]  /*2e30*/  @P0 BRA `(.L_x_16) ;  /* 0x0000000400000947 */ /* 0x000fea0003800000 */
[----:B------:R-:W-:Y:S02]  /*2e40*/  ISETP.GE.AND P0, PT, R5, RZ, PT ;  /* 0x000000ff0500720c */ /* 0x000fe40003f06270 */
[----:B------:R-:W-:-:S11]  /*2e50*/  ISETP.GE.AND P1, PT, R6, RZ, PT ;  /* 0x000000ff0600720c */ /* 0x000fd60003f26270 */
[----:B------:R-:W-:Y:S02]  /*2e60*/  @P0 IMAD.MOV.U32 R4, RZ, RZ, RZ ;  /* 0x000000ffff040224 */ /* 0x000fe400078e00ff */
[----:B------:R-:W-:Y:S01]  /*2e70*/  @!P0 FFMA R0, R0, 1.84467440737095516160e+19, RZ ;  /* 0x5f80000000008823 */ /* 0x000fe200000000ff */
[----:B------:R-:W-:Y:S02]  /*2e80*/  @!P0 IMAD.MOV.U32 R4, RZ, RZ, -0x40 ;  /* 0xffffffc0ff048424 */ /* 0x000fe400078e00ff */
[----:B------:R-:W-:-:S03]  /*2e90*/  @!P1 FFMA R3, R3, 1.84467440737095516160e+19, RZ ;  /* 0x5f80000003039823 */ /* 0x000fc600000000ff */
[----:B------:R-:W-:-:S07]  /*2ea0*/  @!P1 IADD3 R4, PT, PT, R4, 0x40, RZ ;  /* 0x0000004004049810 */ /* 0x000fce0007ffe0ff */
.L_x_12:
[----:B------:R-:W-:Y:S01]  /*2eb0*/  LEA R6, R10, 0xc0800000, 0x17 ;  /* 0xc08000000a067811 */ /* 0x000fe200078eb8ff */
[----:B------:R-:W-:Y:S04]  /*2ec0*/  BSSY.RECONVERGENT B2, `(.L_x_17) ;  /* 0x0000036000027945 */ /* 0x000fe80003800200 */
[----:B------:R-:W-:Y:S02]  /*2ed0*/  IMAD.IADD R6, R3, 0x1, -R6 ;  /* 0x0000000103067824 */ /* 0x000fe400078e0a06 */
[----:B------:R-:W-:Y:S02]  /*2ee0*/  VIADD R3, R8, 0xffffff81 ;  /* 0xffffff8108037836 */ /* 0x000fe40000000000 */
[----:B------:R-:W0:Y:S01]  /*2ef0*/  MUFU.RCP R5, R6 ;  /* 0x0000000600057308 */ /* 0x000e220000001000 */
[----:B------:R-:W-:Y:S01]  /*2f00*/  FADD.FTZ R7, -R6, -RZ ;  /* 0x800000ff06077221 */ /* 0x000fe20000010100 */
[C---:B------:R-:W-:Y:S01]  /*2f10*/  IMAD R0, R3.reuse, -0x800000, R0 ;  /* 0xff80000003007824 */ /* 0x040fe200078e0200 */
[----:B------:R-:W-:-:S04]  /*2f20*/  IADD3 R3, PT, PT, R3, 0x7f, -R10 ;  /* 0x0000007f03037810 */ /* 0x000fc80007ffe80a */
[----:B------:R-:W-:Y:S01]  /*2f30*/  IADD3 R3, PT, PT, R3, R4, RZ ;  /* 0x0000000403037210 */ /* 0x000fe20007ffe0ff */
[----:B0-----:R-:W-:-:S04]  /*2f40*/  FFMA R8, R5, R7, 1 ;  /* 0x3f80000005087423 */ /* 0x001fc80000000007 */
[----:B------:R-:W-:-:S04]  /*2f50*/  FFMA R12, R5, R8, R5 ;  /* 0x00000008050c7223 */ /* 0x000fc80000000005 */
[----:B------:R-:W-:-:S04]  /*2f60*/  FFMA R5, R0, R12, RZ ;  /* 0x0000000c00057223 */ /* 0x000fc800000000ff */
[----:B------:R-:W-:-:S04]  /*2f70*/  FFMA R8, R7, R5, R0 ;  /* 0x0000000507087223 */ /* 0x000fc80000000000 */
[----:B------:R-:W-:-:S04]  /*2f80*/  FFMA R9, R12, R8, R5 ;  /* 0x000000080c097223 */ /* 0x000fc80000000005 */
[----:B------:R-:W-:-:S04]  /*2f90*/  FFMA R8, R7, R9, R0 ;  /* 0x0000000907087223 */ /* 0x000fc80000000000 */
[----:B------:R-:W-:-:S05]  /*2fa0*/  FFMA R5, R12, R8, R9 ;  /* 0x000000080c057223 */ /* 0x000fca0000000009 */
[----:B------:R-:W-:-:S04]  /*2fb0*/  SHF.R.U32.HI R0, RZ, 0x17, R5 ;  /* 0x00000017ff007819 */ /* 0x000fc80000011605 */
[----:B------:R-:W-:-:S05]  /*2fc0*/  LOP3.LUT R0, R0, 0xff, RZ, 0xc0, !PT ;  /* 0x000000ff00007812 */ /* 0x000fca00078ec0ff */
[----:B------:R-:W-:-:S04]  /*2fd0*/  IMAD.IADD R6, R0, 0x1, R3 ;  /* 0x0000000100067824 */ /* 0x000fc800078e0203 */
[----:B------:R-:W-:-:S05]  /*2fe0*/  VIADD R0, R6, 0xffffffff ;  /* 0xffffffff06007836 */ /* 0x000fca0000000000 */
[----:B------:R-:W-:-:S13]  /*2ff0*/  ISETP.GE.U32.AND P0, PT, R0, 0xfe, PT ;  /* 0x000000fe0000780c */ /* 0x000fda0003f06070 */
[----:B------:R-:W-:Y:S05]  /*3000*/  @!P0 BRA `(.L_x_18) ;  /* 0x0000000000808947 */ /* 0x000fea0003800000 */
[----:B------:R-:W-:-:S13]  /*3010*/  ISETP.GT.AND P0, PT, R6, 0xfe, PT ;  /* 0x000000fe0600780c */ /* 0x000fda0003f04270 */
[----:B------:R-:W-:Y:S05]  /*3020*/  @P0 BRA `(.L_x_19) ;  /* 0x00000000006c0947 */ /* 0x000fea0003800000 */
[----:B------:R-:W-:-:S13]  /*3030*/  ISETP.GE.AND P0, PT, R6, 0x1, PT ;  /* 0x000000010600780c */ /* 0x000fda0003f06270 */
[----:B------:R-:W-:Y:S05]  /*3040*/  @P0 BRA `(.L_x_20) ;  /* 0x0000000000740947 */ /* 0x000fea0003800000 */
[----:B------:R-:W-:Y:S02]  /*3050*/  ISETP.GE.AND P0, PT, R6, -0x18, PT ;  /* 0xffffffe80600780c */ /* 0x000fe40003f06270 */
[----:B------:R-:W-:-:S11]  /*3060*/  LOP3.LUT R5, R5, 0x80000000, RZ, 0xc0, !PT ;  /* 0x8000000005057812 */ /* 0x000fd600078ec0ff */
[----:B------:R-:W-:Y:S05]  /*3070*/  @!P0 BRA `(.L_x_20) ;  /* 0x0000000000688947 */ /* 0x000fea0003800000 */
[-CC-:B------:R-:W-:Y:S01]  /*3080*/  FFMA.RZ R0, R12, R8.reuse, R9.reuse ;  /* 0x000000080c007223 */ /* 0x180fe2000000c009 */
[----:B------:R-:W-:Y:S01]  /*3090*/  IADD3 R7, PT, PT, R6, 0x20, RZ ;  /* 0x0000002006077810 */ /* 0x000fe20007ffe0ff */
[-CC-:B------:R-:W-:Y:S01]  /*30a0*/  FFMA.RM R3, R12, R8.reuse, R9.reuse ;  /* 0x000000080c037223 */ /* 0x180fe20000004009 */
[----:B------:R-:W-:Y:S02]  /*30b0*/  ISETP.NE.AND P2, PT, R6, RZ, PT ;  /* 0x000000ff0600720c */ /* 0x000fe40003f45270 */
[----:B------:R-:W-:Y:S01]  /*30c0*/  LOP3.LUT R4, R0, 0x7fffff, RZ, 0xc0, !PT ;  /* 0x007fffff00047812 */ /* 0x000fe200078ec0ff */
[----:B------:R-:W-:Y:S01]  /*30d0*/  FFMA.RP R0, R12, R8, R9 ;  /* 0x000000080c007223 */ /* 0x000fe20000008009 */
[----:B------:R-:W-:Y:S01]  /*30e0*/  ISETP.NE.AND P1, PT, R6, RZ, PT ;  /* 0x000000ff0600720c */ /* 0x000fe20003f25270 */
[----:B------:R-:W-:Y:S01]  /*30f0*/  IMAD.MOV R6, RZ, RZ, -R6 ;  /* 0x000000ffff067224 */ /* 0x000fe200078e0a06 */
[----:B------:R-:W-:Y:S02]  /*3100*/  LOP3.LUT R4, R4, 0x800000, RZ, 0xfc, !PT ;  /* 0x0080000004047812 */ /* 0x000fe400078efcff */
[----:B------:R-:W-:-:S02]  /*3110*/  FSETP.NEU.FTZ.AND P0, PT, R0, R3, PT ;  /* 0x000000030000720b */ /* 0x000fc40003f1d000 */
[----:B------:R-:W-:Y:S02]  /*3120*/  SHF.L.U32 R7, R4, R7, RZ ;  /* 0x0000000704077219 */ /* 0x000fe400000006ff */
[----:B------:R-:W-:Y:S02]  /*3130*/  SEL R3, R6, RZ, P2 ;  /* 0x000000ff06037207 */ /* 0x000fe40001000000 */
[----:B------:R-:W-:Y:S02]  /*3140*/  ISETP.NE.AND P1, PT, R7, RZ, P1 ;  /* 0x000000ff0700720c */ /* 0x000fe40000f25270 */
[----:B------:R-:W-:Y:S02]  /*3150*/  SHF.R.U32.HI R3, RZ, R3, R4 ;  /* 0x00000003ff037219 */ /* 0x000fe40000011604 */
[----:B------:R-:W-:Y:S02]  /*3160*/  PLOP3.LUT P0, PT, P0, P1, PT, 0xf8, 0x8f ;  /* 0x00000000008f781c */ /* 0x000fe40000703f70 */
[----:B------:R-:W-:-:S02]  /*3170*/  SHF.R.U32.HI R7, RZ, 0x1, R3 ;  /* 0x00000001ff077819 */ /* 0x000fc40000011603 */
[----:B------:R-:W-:-:S04]  /*3180*/  SEL R0, RZ, 0x1, !P0 ;  /* 0x00000001ff007807 */ /* 0x000fc80004000000 */
[----:B------:R-:W-:-:S04]  /*3190*/  LOP3.LUT R0, R0, 0x1, R7, 0xf8, !PT ;  /* 0x0000000100007812 */ /* 0x000fc800078ef807 */
[----:B------:R-:W-:-:S05]  /*31a0*/  LOP3.LUT R0, R0, R3, RZ, 0xc0, !PT ;  /* 0x0000000300007212 */ /* 0x000fca00078ec0ff */
[----:B------:R-:W-:-:S05]  /*31b0*/  IMAD.IADD R0, R7, 0x1, R0 ;  /* 0x0000000107007824 */ /* 0x000fca00078e0200 */
[----:B------:R-:W-:Y:S01]  /*31c0*/  LOP3.LUT R5, R0, R5, RZ, 0xfc, !PT ;  /* 0x0000000500057212 */ /* 0x000fe200078efcff */
[----:B------:R-:W-:Y:S06]  /*31d0*/  BRA `(.L_x_20) ;  /* 0x0000000000107947 */ /* 0x000fec0003800000 */
.L_x_19:
[----:B------:R-:W-:-:S04]  /*31e0*/  LOP3.LUT R5, R5, 0x80000000, RZ, 0xc0, !PT ;  /* 0x8000000005057812 */ /* 0x000fc800078ec0ff */
[----:B------:R-:W-:Y:S01]  /*31f0*/  LOP3.LUT R5, R5, 0x7f800000, RZ, 0xfc, !PT ;  /* 0x7f80000005057812 */ /* 0x000fe200078efcff */
[----:B------:R-:W-:Y:S06]  /*3200*/  BRA `(.L_x_20) ;  /* 0x0000000000047947 */ /* 0x000fec0003800000 */
.L_x_18:
[----:B------:R-:W-:-:S07]  /*3210*/  LEA R5, R3, R5, 0x17 ;  /* 0x0000000503057211 */ /* 0x000fce00078eb8ff */
.L_x_20:
[----:B------:R-:W-:Y:S05]  /*3220*/  BSYNC.RECONVERGENT B2 ;  /* 0x0000000000027941 */ /* 0x000fea0003800200 */
.L_x_17:
[----:B------:R-:W-:Y:S05]  /*3230*/  BRA `(.L_x_21) ;  /* 0x0000000000207947 */ /* 0x000fea0003800000 */
.L_x_16:
[----:B------:R-:W-:-:S04]  /*3240*/  LOP3.LUT R0, R3, 0x80000000, R0, 0x48, !PT ;  /* 0x8000000003007812 */ /* 0x000fc800078e4800 */
[----:B------:R-:W-:Y:S01]  /*3250*/  LOP3.LUT R5, R0, 0x7f800000, RZ, 0xfc, !PT ;  /* 0x7f80000000057812 */ /* 0x000fe200078efcff */
[----:B------:R-:W-:Y:S06]  /*3260*/  BRA `(.L_x_21) ;  /* 0x0000000000147947 */ /* 0x000fec0003800000 */
.L_x_15:
[----:B------:R-:W-:Y:S01]  /*3270*/  LOP3.LUT R5, R3, 0x80000000, R0, 0x48, !PT ;  /* 0x8000000003057812 */ /* 0x000fe200078e4800 */
[----:B------:R-:W-:Y:S06]  /*3280*/  BRA `(.L_x_21) ;  /* 0x00000000000c7947 */ /* 0x000fec0003800000 */
.L_x_14:
[----:B------:R-:W0:Y:S01]  /*3290*/  MUFU.RSQ R5, -QNAN ;  /* 0xffc0000000057908 */ /* 0x000e220000001400 */
[----:B------:R-:W-:Y:S05]  /*32a0*/  BRA `(.L_x_21) ;  /* 0x0000000000047947 */ /* 0x000fea0003800000 */
.L_x_13:
[----:B------:R-:W-:-:S07]  /*32b0*/  FADD.FTZ R5, R0, R3 ;  /* 0x0000000300057221 */ /* 0x000fce0000010000 */
.L_x_21:
[----:B------:R-:W-:Y:S05]  /*32c0*/  BSYNC.RECONVERGENT B1 ;  /* 0x0000000000017941 */ /* 0x000fea0003800200 */
.L_x_11:
[----:B------:R-:W-:-:S04]  /*32d0*/  IMAD.MOV.U32 R3, RZ, RZ, 0x0 ;  /* 0x00000000ff037424 */ /* 0x000fc800078e00ff */
[----:B0-----:R-:W-:Y:S05]  /*32e0*/  RET.REL.NODEC R2 `(_Z27harmonic_sum_kernel_genericPfS_iii) ;  /* 0xffffffcc02447950 */ /* 0x001fea0003c3ffff */
.L_x_22:
[----:B------:R-:W-:-:S00]  /*32f0*/  BRA `(.L_x_22) ;  /* 0xfffffffc00fc7947 */ /* 0x000fc0000383ffff */
[----:B------:R-:W-:-:S00]  /*3300*/  NOP ;  /* 0x0000000000007918 */ /* 0x000fc00000000000 */
[----:B------:R-:W-:-:S00]  /*3310*/  NOP ;  /* 0x0000000000007918 */ /* 0x000fc00000000000 */
[----:B------:R-:W-:-:S00]  /*3320*/  NOP ;  /* 0x0000000000007918 */ /* 0x000fc00000000000 */
[----:B------:R-:W-:-:S00]  /*3330*/  NOP ;  /* 0x0000000000007918 */ /* 0x000fc00000000000 */
[----:B------:R-:W-:-:S00]  /*3340*/  NOP ;  /* 0x0000000000007918 */ /* 0x000fc00000000000 */
[----:B------:R-:W-:-:S00]  /*3350*/  NOP ;  /* 0x0000000000007918 */ /* 0x000fc00000000000 */
[----:B------:R-:W-:-:S00]  /*3360*/  NOP ;  /* 0x0000000000007918 */ /* 0x000fc00000000000 */
[----:B------:R-:W-:-:S00]  /*3370*/  NOP ;  /* 0x0000000000007918 */ /* 0x000fc00000000000 */
.L_x_24:


//--------------------- .nv.shared.reserved.0     --------------------------
	.section	.nv.shared.reserved.0,"aw",@nobits
	.weak		__nv_reservedSMEM_offset_0_alias
	.size		__nv_reservedSMEM_offset_0_alias, 0, 64
	.other		__nv_reservedSMEM_offset_0_alias,@"STO_CUDA_RESERVED_SHARED STV_DEFAULT"
__nv_reservedSMEM_offset_0_alias:
	.zero		0
	.zero		64


//--------------------- .nv.constant0._Z27harmonic_sum_kernel_genericPfS_iii --------------------------
	.section	.nv.constant0._Z27harmonic_sum_kernel_genericPfS_iii,"a",@progbits
	.sectionflags	@""
	.align	4
.nv.constant0._Z27harmonic_sum_kernel_genericPfS_iii:
	.zero		924


//--------------------- SYMBOLS --------------------------

	.type		.nv.reservedSmem.offset0,@object
	.size		.nv.reservedSmem.offset0,0x4
